//
// Generated by NVIDIA NVVM Compiler
//
// Compiler Build ID: CL-36424714
// Cuda compilation tools, release 13.0, V13.0.88
// Based on NVVM 20.0.0
//

.version 9.0
.target sm_100
.address_size 64

	// .globl	_Z19single_stage_kernelPfPKfi
// _ZZ20cuda_pipeline_kernelPfPKfiE12shared_state has been demoted
.extern .shared .align 16 .b8 smem[];

.visible .entry _Z19single_stage_kernelPfPKfi(
	.param .u64 .ptr .align 1 _Z19single_stage_kernelPfPKfi_param_0,
	.param .u64 .ptr .align 1 _Z19single_stage_kernelPfPKfi_param_1,
	.param .u32 _Z19single_stage_kernelPfPKfi_param_2
)
{
	.reg .pred 	%p<27>;
	.reg .b16 	%rs<5>;
	.reg .b32 	%r<96>;
	.reg .b32 	%f<238>;
	.reg .b64 	%rd<36>;

	ld.param.u64 	%rd7, [_Z19single_stage_kernelPfPKfi_param_0];
	ld.param.u64 	%rd6, [_Z19single_stage_kernelPfPKfi_param_1];
	ld.param.u32 	%r53, [_Z19single_stage_kernelPfPKfi_param_2];
	cvta.to.global.u64 	%rd1, %rd7;
	mov.u32 	%r54, %ctaid.x;
	mul.lo.s32 	%r84, %r54, 6144;
	setp.ge.s32 	%p1, %r84, %r53;
	@%p1 bra 	$L__BB0_44;
	mov.u32 	%r2, %tid.x;
	mov.u32 	%r3, %ntid.x;
	add.s32 	%r4, %r2, %r3;
	cvt.u16.u32 	%rs1, %r4;
	sub.s16 	%rs2, 6143, %rs1;
	cvt.u16.u32 	%rs3, %r3;
	div.u16 	%rs4, %rs2, %rs3;
	cvt.u32.u16 	%r55, %rs4;
	and.b32  	%r5, %r55, 3;
	shl.b32 	%r56, %r2, 2;
	mov.u32 	%r57, smem;
	add.s32 	%r6, %r57, %r56;
	shl.b32 	%r7, %r3, 2;
	add.s32 	%r8, %r6, %r7;
	add.s32 	%r9, %r4, %r3;
	and.b32  	%r10, %r55, 1;
	shl.b32 	%r11, %r3, 1;
$L__BB0_2:
	setp.eq.s32 	%p2, %r5, 2;
	mov.u32 	%r85, %r2;
	@%p2 bra 	$L__BB0_12;
	add.s32 	%r13, %r2, %r84;
	setp.ge.s32 	%p3, %r13, %r53;
	mov.f32 	%f231, 0f00000000;
	@%p3 bra 	$L__BB0_5;
	mul.wide.s32 	%rd9, %r13, 4;
	add.s64 	%rd8, %rd6, %rd9;
	// begin inline asm
	ld.global.nc.f32 %f231, [%rd8];
	// end inline asm
$L__BB0_5:
	setp.eq.s32 	%p4, %r5, 3;
	st.shared.f32 	[%r6], %f231;
	mov.u32 	%r85, %r4;
	@%p4 bra 	$L__BB0_12;
	add.s32 	%r14, %r13, %r3;
	setp.ge.s32 	%p5, %r14, %r53;
	mov.f32 	%f232, 0f00000000;
	@%p5 bra 	$L__BB0_8;
	mul.wide.s32 	%rd11, %r14, 4;
	add.s64 	%rd10, %rd6, %rd11;
	// begin inline asm
	ld.global.nc.f32 %f232, [%rd10];
	// end inline asm
$L__BB0_8:
	setp.eq.s32 	%p6, %r5, 0;
	st.shared.f32 	[%r8], %f232;
	mov.u32 	%r85, %r9;
	@%p6 bra 	$L__BB0_12;
	add.s32 	%r15, %r14, %r3;
	setp.ge.s32 	%p7, %r15, %r53;
	mov.f32 	%f233, 0f00000000;
	@%p7 bra 	$L__BB0_11;
	mul.wide.s32 	%rd13, %r15, 4;
	add.s64 	%rd12, %rd6, %rd13;
	// begin inline asm
	ld.global.nc.f32 %f233, [%rd12];
	// end inline asm
$L__BB0_11:
	add.s32 	%r85, %r9, %r3;
	add.s32 	%r58, %r8, %r7;
	st.shared.f32 	[%r58], %f233;
$L__BB0_12:
	shl.b32 	%r59, %r85, 2;
	mov.u32 	%r60, smem;
	add.s32 	%r90, %r60, %r59;
	add.s32 	%r86, %r85, %r84;
	add.s32 	%r89, %r86, %r3;
	add.s32 	%r88, %r86, %r11;
	mad.lo.s32 	%r87, %r3, 3, %r86;
$L__BB0_13:
	mul.wide.s32 	%rd14, %r89, 4;
	add.s64 	%rd2, %rd6, %rd14;
	mul.wide.s32 	%rd15, %r88, 4;
	add.s64 	%rd3, %rd6, %rd15;
	mul.wide.s32 	%rd16, %r87, 4;
	add.s64 	%rd4, %rd6, %rd16;
	mul.wide.s32 	%rd17, %r86, 4;
	add.s64 	%rd5, %rd6, %rd17;
	setp.ge.s32 	%p8, %r86, %r53;
	mov.f32 	%f234, 0f00000000;
	@%p8 bra 	$L__BB0_15;
	// begin inline asm
	ld.global.nc.f32 %f234, [%rd5];
	// end inline asm
$L__BB0_15:
	st.shared.f32 	[%r90], %f234;
	setp.ge.s32 	%p9, %r89, %r53;
	mov.f32 	%f235, 0f00000000;
	@%p9 bra 	$L__BB0_17;
	// begin inline asm
	ld.global.nc.f32 %f235, [%rd2];
	// end inline asm
$L__BB0_17:
	add.s32 	%r61, %r90, %r7;
	st.shared.f32 	[%r61], %f235;
	setp.ge.s32 	%p10, %r88, %r53;
	mov.f32 	%f236, 0f00000000;
	@%p10 bra 	$L__BB0_19;
	// begin inline asm
	ld.global.nc.f32 %f236, [%rd3];
	// end inline asm
$L__BB0_19:
	shl.b32 	%r62, %r3, 3;
	add.s32 	%r63, %r90, %r62;
	st.shared.f32 	[%r63], %f236;
	setp.ge.s32 	%p11, %r87, %r53;
	mov.f32 	%f237, 0f00000000;
	@%p11 bra 	$L__BB0_21;
	// begin inline asm
	ld.global.nc.f32 %f237, [%rd4];
	// end inline asm
$L__BB0_21:
	mad.lo.s32 	%r64, %r3, 12, %r90;
	st.shared.f32 	[%r64], %f237;
	add.s32 	%r85, %r85, %r7;
	shl.b32 	%r65, %r3, 4;
	add.s32 	%r90, %r90, %r65;
	add.s32 	%r89, %r89, %r7;
	add.s32 	%r88, %r88, %r7;
	add.s32 	%r87, %r87, %r7;
	add.s32 	%r86, %r86, %r7;
	setp.lt.u32 	%p12, %r85, 6144;
	@%p12 bra 	$L__BB0_13;
	setp.eq.s32 	%p13, %r10, 0;
	bar.sync 	0;
	mov.u32 	%r93, %r2;
	@%p13 bra 	$L__BB0_24;
	ld.shared.f32 	%f29, [%r6];
	fma.rn.f32 	%f30, %f29, 0f3F800347, 0f3F7FD220;
	fma.rn.f32 	%f31, %f30, 0f3F800347, 0f3F7FD220;
	fma.rn.f32 	%f32, %f31, 0f3F800347, 0f3F7FD220;
	fma.rn.f32 	%f33, %f32, 0f3F800347, 0f3F7FD220;
	fma.rn.f32 	%f34, %f33, 0f3F800347, 0f3F7FD220;
	fma.rn.f32 	%f35, %f34, 0f3F800347, 0f3F7FD220;
	fma.rn.f32 	%f36, %f35, 0f3F800347, 0f3F7FD220;
	fma.rn.f32 	%f37, %f36, 0f3F800347, 0f3F7FD220;
	fma.rn.f32 	%f38, %f37, 0f3F800347, 0f3F7FD220;
	fma.rn.f32 	%f39, %f38, 0f3F800347, 0f3F7FD220;
	fma.rn.f32 	%f40, %f39, 0f3F800347, 0f3F7FD220;
	fma.rn.f32 	%f41, %f40, 0f3F800347, 0f3F7FD220;
	fma.rn.f32 	%f42, %f41, 0f3F800347, 0f3F7FD220;
	fma.rn.f32 	%f43, %f42, 0f3F800347, 0f3F7FD220;
	fma.rn.f32 	%f44, %f43, 0f3F800347, 0f3F7FD220;
	fma.rn.f32 	%f45, %f44, 0f3F800347, 0f3F7FD220;
	fma.rn.f32 	%f46, %f45, 0f3F800347, 0f3F7FD220;
	fma.rn.f32 	%f47, %f46, 0f3F800347, 0f3F7FD220;
	fma.rn.f32 	%f48, %f47, 0f3F800347, 0f3F7FD220;
	fma.rn.f32 	%f49, %f48, 0f3F800347, 0f3F7FD220;
	fma.rn.f32 	%f50, %f49, 0f3F800347, 0f3F7FD220;
	fma.rn.f32 	%f51, %f50, 0f3F800347, 0f3F7FD220;
	fma.rn.f32 	%f52, %f51, 0f3F800347, 0f3F7FD220;
	fma.rn.f32 	%f53, %f52, 0f3F800347, 0f3F7FD220;
	fma.rn.f32 	%f54, %f53, 0f3F800347, 0f3F7FD220;
	fma.rn.f32 	%f55, %f54, 0f3F800347, 0f3F7FD220;
	fma.rn.f32 	%f56, %f55, 0f3F800347, 0f3F7FD220;
	fma.rn.f32 	%f57, %f56, 0f3F800347, 0f3F7FD220;
	fma.rn.f32 	%f58, %f57, 0f3F800347, 0f3F7FD220;
	fma.rn.f32 	%f59, %f58, 0f3F800347, 0f3F7FD220;
	fma.rn.f32 	%f60, %f59, 0f3F800347, 0f3F7FD220;
	fma.rn.f32 	%f61, %f60, 0f3F800347, 0f3F7FD220;
	fma.rn.f32 	%f62, %f61, 0f3F800347, 0f3F7FD220;
	fma.rn.f32 	%f63, %f62, 0f3F800347, 0f3F7FD220;
	fma.rn.f32 	%f64, %f63, 0f3F800347, 0f3F7FD220;
	fma.rn.f32 	%f65, %f64, 0f3F800347, 0f3F7FD220;
	fma.rn.f32 	%f66, %f65, 0f3F800347, 0f3F7FD220;
	fma.rn.f32 	%f67, %f66, 0f3F800347, 0f3F7FD220;
	fma.rn.f32 	%f68, %f67, 0f3F800347, 0f3F7FD220;
	fma.rn.f32 	%f69, %f68, 0f3F800347, 0f3F7FD220;
	fma.rn.f32 	%f70, %f69, 0f3F800347, 0f3F7FD220;
	fma.rn.f32 	%f71, %f70, 0f3F800347, 0f3F7FD220;
	fma.rn.f32 	%f72, %f71, 0f3F800347, 0f3F7FD220;
	fma.rn.f32 	%f73, %f72, 0f3F800347, 0f3F7FD220;
	fma.rn.f32 	%f74, %f73, 0f3F800347, 0f3F7FD220;
	fma.rn.f32 	%f75, %f74, 0f3F800347, 0f3F7FD220;
	fma.rn.f32 	%f76, %f75, 0f3F800347, 0f3F7FD220;
	fma.rn.f32 	%f77, %f76, 0f3F800347, 0f3F7FD220;
	fma.rn.f32 	%f78, %f77, 0f3F800347, 0f3F7FD220;
	fma.rn.f32 	%f79, %f78, 0f3F800347, 0f3F7FD220;
	fma.rn.f32 	%f80, %f79, 0f3F800347, 0f3F7FD220;
	fma.rn.f32 	%f81, %f80, 0f3F800347, 0f3F7FD220;
	fma.rn.f32 	%f82, %f81, 0f3F800347, 0f3F7FD220;
	fma.rn.f32 	%f83, %f82, 0f3F800347, 0f3F7FD220;
	fma.rn.f32 	%f84, %f83, 0f3F800347, 0f3F7FD220;
	fma.rn.f32 	%f85, %f84, 0f3F800347, 0f3F7FD220;
	fma.rn.f32 	%f86, %f85, 0f3F800347, 0f3F7FD220;
	fma.rn.f32 	%f87, %f86, 0f3F800347, 0f3F7FD220;
	fma.rn.f32 	%f88, %f87, 0f3F800347, 0f3F7FD220;
	fma.rn.f32 	%f89, %f88, 0f3F800347, 0f3F7FD220;
	fma.rn.f32 	%f90, %f89, 0f3F800347, 0f3F7FD220;
	fma.rn.f32 	%f91, %f90, 0f3F800347, 0f3F7FD220;
	fma.rn.f32 	%f92, %f91, 0f3F800347, 0f3F7FD220;
	fma.rn.f32 	%f93, %f92, 0f3F800347, 0f3F7FD220;
	st.shared.f32 	[%r6], %f93;
	mov.u32 	%r93, %r4;
$L__BB0_24:
	shl.b32 	%r66, %r93, 2;
	mov.u32 	%r67, smem;
	add.s32 	%r68, %r67, %r66;
	ld.shared.f32 	%f94, [%r68];
	fma.rn.f32 	%f95, %f94, 0f3F800347, 0f3F7FD220;
	fma.rn.f32 	%f96, %f95, 0f3F800347, 0f3F7FD220;
	fma.rn.f32 	%f97, %f96, 0f3F800347, 0f3F7FD220;
	fma.rn.f32 	%f98, %f97, 0f3F800347, 0f3F7FD220;
	fma.rn.f32 	%f99, %f98, 0f3F800347, 0f3F7FD220;
	fma.rn.f32 	%f100, %f99, 0f3F800347, 0f3F7FD220;
	fma.rn.f32 	%f101, %f100, 0f3F800347, 0f3F7FD220;
	fma.rn.f32 	%f102, %f101, 0f3F800347, 0f3F7FD220;
	fma.rn.f32 	%f103, %f102, 0f3F800347, 0f3F7FD220;
	fma.rn.f32 	%f104, %f103, 0f3F800347, 0f3F7FD220;
	fma.rn.f32 	%f105, %f104, 0f3F800347, 0f3F7FD220;
	fma.rn.f32 	%f106, %f105, 0f3F800347, 0f3F7FD220;
	fma.rn.f32 	%f107, %f106, 0f3F800347, 0f3F7FD220;
	fma.rn.f32 	%f108, %f107, 0f3F800347, 0f3F7FD220;
	fma.rn.f32 	%f109, %f108, 0f3F800347, 0f3F7FD220;
	fma.rn.f32 	%f110, %f109, 0f3F800347, 0f3F7FD220;
	fma.rn.f32 	%f111, %f110, 0f3F800347, 0f3F7FD220;
	fma.rn.f32 	%f112, %f111, 0f3F800347, 0f3F7FD220;
	fma.rn.f32 	%f113, %f112, 0f3F800347, 0f3F7FD220;
	fma.rn.f32 	%f114, %f113, 0f3F800347, 0f3F7FD220;
	fma.rn.f32 	%f115, %f114, 0f3F800347, 0f3F7FD220;
	fma.rn.f32 	%f116, %f115, 0f3F800347, 0f3F7FD220;
	fma.rn.f32 	%f117, %f116, 0f3F800347, 0f3F7FD220;
	fma.rn.f32 	%f118, %f117, 0f3F800347, 0f3F7FD220;
	fma.rn.f32 	%f119, %f118, 0f3F800347, 0f3F7FD220;
	fma.rn.f32 	%f120, %f119, 0f3F800347, 0f3F7FD220;
	fma.rn.f32 	%f121, %f120, 0f3F800347, 0f3F7FD220;
	fma.rn.f32 	%f122, %f121, 0f3F800347, 0f3F7FD220;
	fma.rn.f32 	%f123, %f122, 0f3F800347, 0f3F7FD220;
	fma.rn.f32 	%f124, %f123, 0f3F800347, 0f3F7FD220;
	fma.rn.f32 	%f125, %f124, 0f3F800347, 0f3F7FD220;
	fma.rn.f32 	%f126, %f125, 0f3F800347, 0f3F7FD220;
	fma.rn.f32 	%f127, %f126, 0f3F800347, 0f3F7FD220;
	fma.rn.f32 	%f128, %f127, 0f3F800347, 0f3F7FD220;
	fma.rn.f32 	%f129, %f128, 0f3F800347, 0f3F7FD220;
	fma.rn.f32 	%f130, %f129, 0f3F800347, 0f3F7FD220;
	fma.rn.f32 	%f131, %f130, 0f3F800347, 0f3F7FD220;
	fma.rn.f32 	%f132, %f131, 0f3F800347, 0f3F7FD220;
	fma.rn.f32 	%f133, %f132, 0f3F800347, 0f3F7FD220;
	fma.rn.f32 	%f134, %f133, 0f3F800347, 0f3F7FD220;
	fma.rn.f32 	%f135, %f134, 0f3F800347, 0f3F7FD220;
	fma.rn.f32 	%f136, %f135, 0f3F800347, 0f3F7FD220;
	fma.rn.f32 	%f137, %f136, 0f3F800347, 0f3F7FD220;
	fma.rn.f32 	%f138, %f137, 0f3F800347, 0f3F7FD220;
	fma.rn.f32 	%f139, %f138, 0f3F800347, 0f3F7FD220;
	fma.rn.f32 	%f140, %f139, 0f3F800347, 0f3F7FD220;
	fma.rn.f32 	%f141, %f140, 0f3F800347, 0f3F7FD220;
	fma.rn.f32 	%f142, %f141, 0f3F800347, 0f3F7FD220;
	fma.rn.f32 	%f143, %f142, 0f3F800347, 0f3F7FD220;
	fma.rn.f32 	%f144, %f143, 0f3F800347, 0f3F7FD220;
	fma.rn.f32 	%f145, %f144, 0f3F800347, 0f3F7FD220;
	fma.rn.f32 	%f146, %f145, 0f3F800347, 0f3F7FD220;
	fma.rn.f32 	%f147, %f146, 0f3F800347, 0f3F7FD220;
	fma.rn.f32 	%f148, %f147, 0f3F800347, 0f3F7FD220;
	fma.rn.f32 	%f149, %f148, 0f3F800347, 0f3F7FD220;
	fma.rn.f32 	%f150, %f149, 0f3F800347, 0f3F7FD220;
	fma.rn.f32 	%f151, %f150, 0f3F800347, 0f3F7FD220;
	fma.rn.f32 	%f152, %f151, 0f3F800347, 0f3F7FD220;
	fma.rn.f32 	%f153, %f152, 0f3F800347, 0f3F7FD220;
	fma.rn.f32 	%f154, %f153, 0f3F800347, 0f3F7FD220;
	fma.rn.f32 	%f155, %f154, 0f3F800347, 0f3F7FD220;
	fma.rn.f32 	%f156, %f155, 0f3F800347, 0f3F7FD220;
	fma.rn.f32 	%f157, %f156, 0f3F800347, 0f3F7FD220;
	fma.rn.f32 	%f158, %f157, 0f3F800347, 0f3F7FD220;
	st.shared.f32 	[%r68], %f158;
	add.s32 	%r69, %r68, %r7;
	ld.shared.f32 	%f159, [%r69];
	fma.rn.f32 	%f160, %f159, 0f3F800347, 0f3F7FD220;
	fma.rn.f32 	%f161, %f160, 0f3F800347, 0f3F7FD220;
	fma.rn.f32 	%f162, %f161, 0f3F800347, 0f3F7FD220;
	fma.rn.f32 	%f163, %f162, 0f3F800347, 0f3F7FD220;
	fma.rn.f32 	%f164, %f163, 0f3F800347, 0f3F7FD220;
	fma.rn.f32 	%f165, %f164, 0f3F800347, 0f3F7FD220;
	fma.rn.f32 	%f166, %f165, 0f3F800347, 0f3F7FD220;
	fma.rn.f32 	%f167, %f166, 0f3F800347, 0f3F7FD220;
	fma.rn.f32 	%f168, %f167, 0f3F800347, 0f3F7FD220;
	fma.rn.f32 	%f169, %f168, 0f3F800347, 0f3F7FD220;
	fma.rn.f32 	%f170, %f169, 0f3F800347, 0f3F7FD220;
	fma.rn.f32 	%f171, %f170, 0f3F800347, 0f3F7FD220;
	fma.rn.f32 	%f172, %f171, 0f3F800347, 0f3F7FD220;
	fma.rn.f32 	%f173, %f172, 0f3F800347, 0f3F7FD220;
	fma.rn.f32 	%f174, %f173, 0f3F800347, 0f3F7FD220;
	fma.rn.f32 	%f175, %f174, 0f3F800347, 0f3F7FD220;
	fma.rn.f32 	%f176, %f175, 0f3F800347, 0f3F7FD220;
	fma.rn.f32 	%f177, %f176, 0f3F800347, 0f3F7FD220;
	fma.rn.f32 	%f178, %f177, 0f3F800347, 0f3F7FD220;
	fma.rn.f32 	%f179, %f178, 0f3F800347, 0f3F7FD220;
	fma.rn.f32 	%f180, %f179, 0f3F800347, 0f3F7FD220;
	fma.rn.f32 	%f181, %f180, 0f3F800347, 0f3F7FD220;
	fma.rn.f32 	%f182, %f181, 0f3F800347, 0f3F7FD220;
	fma.rn.f32 	%f183, %f182, 0f3F800347, 0f3F7FD220;
	fma.rn.f32 	%f184, %f183, 0f3F800347, 0f3F7FD220;
	fma.rn.f32 	%f185, %f184, 0f3F800347, 0f3F7FD220;
	fma.rn.f32 	%f186, %f185, 0f3F800347, 0f3F7FD220;
	fma.rn.f32 	%f187, %f186, 0f3F800347, 0f3F7FD220;
	fma.rn.f32 	%f188, %f187, 0f3F800347, 0f3F7FD220;
	fma.rn.f32 	%f189, %f188, 0f3F800347, 0f3F7FD220;
	fma.rn.f32 	%f190, %f189, 0f3F800347, 0f3F7FD220;
	fma.rn.f32 	%f191, %f190, 0f3F800347, 0f3F7FD220;
	fma.rn.f32 	%f192, %f191, 0f3F800347, 0f3F7FD220;
	fma.rn.f32 	%f193, %f192, 0f3F800347, 0f3F7FD220;
	fma.rn.f32 	%f194, %f193, 0f3F800347, 0f3F7FD220;
	fma.rn.f32 	%f195, %f194, 0f3F800347, 0f3F7FD220;
	fma.rn.f32 	%f196, %f195, 0f3F800347, 0f3F7FD220;
	fma.rn.f32 	%f197, %f196, 0f3F800347, 0f3F7FD220;
	fma.rn.f32 	%f198, %f197, 0f3F800347, 0f3F7FD220;
	fma.rn.f32 	%f199, %f198, 0f3F800347, 0f3F7FD220;
	fma.rn.f32 	%f200, %f199, 0f3F800347, 0f3F7FD220;
	fma.rn.f32 	%f201, %f200, 0f3F800347, 0f3F7FD220;
	fma.rn.f32 	%f202, %f201, 0f3F800347, 0f3F7FD220;
	fma.rn.f32 	%f203, %f202, 0f3F800347, 0f3F7FD220;
	fma.rn.f32 	%f204, %f203, 0f3F800347, 0f3F7FD220;
	fma.rn.f32 	%f205, %f204, 0f3F800347, 0f3F7FD220;
	fma.rn.f32 	%f206, %f205, 0f3F800347, 0f3F7FD220;
	fma.rn.f32 	%f207, %f206, 0f3F800347, 0f3F7FD220;
	fma.rn.f32 	%f208, %f207, 0f3F800347, 0f3F7FD220;
	fma.rn.f32 	%f209, %f208, 0f3F800347, 0f3F7FD220;
	fma.rn.f32 	%f210, %f209, 0f3F800347, 0f3F7FD220;
	fma.rn.f32 	%f211, %f210, 0f3F800347, 0f3F7FD220;
	fma.rn.f32 	%f212, %f211, 0f3F800347, 0f3F7FD220;
	fma.rn.f32 	%f213, %f212, 0f3F800347, 0f3F7FD220;
	fma.rn.f32 	%f214, %f213, 0f3F800347, 0f3F7FD220;
	fma.rn.f32 	%f215, %f214, 0f3F800347, 0f3F7FD220;
	fma.rn.f32 	%f216, %f215, 0f3F800347, 0f3F7FD220;
	fma.rn.f32 	%f217, %f216, 0f3F800347, 0f3F7FD220;
	fma.rn.f32 	%f218, %f217, 0f3F800347, 0f3F7FD220;
	fma.rn.f32 	%f219, %f218, 0f3F800347, 0f3F7FD220;
	fma.rn.f32 	%f220, %f219, 0f3F800347, 0f3F7FD220;
	fma.rn.f32 	%f221, %f220, 0f3F800347, 0f3F7FD220;
	fma.rn.f32 	%f222, %f221, 0f3F800347, 0f3F7FD220;
	fma.rn.f32 	%f223, %f222, 0f3F800347, 0f3F7FD220;
	st.shared.f32 	[%r69], %f223;
	add.s32 	%r93, %r93, %r11;
	setp.lt.u32 	%p14, %r93, 6144;
	@%p14 bra 	$L__BB0_24;
	setp.eq.s32 	%p15, %r5, 2;
	mov.u32 	%r94, %r2;
	@%p15 bra 	$L__BB0_34;
	add.s32 	%r38, %r2, %r84;
	setp.ge.s32 	%p16, %r38, %r53;
	@%p16 bra 	$L__BB0_28;
	ld.shared.f32 	%f224, [%r6];
	mul.wide.s32 	%rd22, %r38, 4;
	add.s64 	%rd23, %rd1, %rd22;
	st.global.f32 	[%rd23], %f224;
$L__BB0_28:
	setp.eq.s32 	%p17, %r5, 3;
	mov.u32 	%r94, %r4;
	@%p17 bra 	$L__BB0_34;
	add.s32 	%r39, %r38, %r3;
	setp.ge.s32 	%p18, %r39, %r53;
	@%p18 bra 	$L__BB0_31;
	ld.shared.f32 	%f225, [%r8];
	mul.wide.s32 	%rd24, %r39, 4;
	add.s64 	%rd25, %rd1, %rd24;
	st.global.f32 	[%rd25], %f225;
$L__BB0_31:
	setp.eq.s32 	%p19, %r5, 0;
	mov.u32 	%r94, %r9;
	@%p19 bra 	$L__BB0_34;
	add.s32 	%r94, %r9, %r3;
	add.s32 	%r41, %r39, %r3;
	setp.ge.s32 	%p20, %r41, %r53;
	@%p20 bra 	$L__BB0_34;
	add.s32 	%r70, %r8, %r7;
	ld.shared.f32 	%f226, [%r70];
	mul.wide.s32 	%rd26, %r41, 4;
	add.s64 	%rd27, %rd1, %rd26;
	st.global.f32 	[%rd27], %f226;
$L__BB0_34:
	add.s32 	%r44, %r94, %r84;
	setp.ge.s32 	%p21, %r44, %r53;
	@%p21 bra 	$L__BB0_36;
	shl.b32 	%r71, %r94, 2;
	add.s32 	%r73, %r67, %r71;
	ld.shared.f32 	%f227, [%r73];
	mul.wide.s32 	%rd28, %r44, 4;
	add.s64 	%rd29, %rd1, %rd28;
	st.global.f32 	[%rd29], %f227;
$L__BB0_36:
	add.s32 	%r45, %r94, %r3;
	add.s32 	%r46, %r44, %r3;
	setp.ge.s32 	%p22, %r46, %r53;
	@%p22 bra 	$L__BB0_38;
	shl.b32 	%r74, %r45, 2;
	add.s32 	%r76, %r67, %r74;
	ld.shared.f32 	%f228, [%r76];
	mul.wide.s32 	%rd30, %r46, 4;
	add.s64 	%rd31, %rd1, %rd30;
	st.global.f32 	[%rd31], %f228;
$L__BB0_38:
	add.s32 	%r47, %r45, %r3;
	add.s32 	%r48, %r46, %r3;
	setp.ge.s32 	%p23, %r48, %r53;
	@%p23 bra 	$L__BB0_40;
	shl.b32 	%r77, %r47, 2;
	add.s32 	%r79, %r67, %r77;
	ld.shared.f32 	%f229, [%r79];
	mul.wide.s32 	%rd32, %r48, 4;
	add.s64 	%rd33, %rd1, %rd32;
	st.global.f32 	[%rd33], %f229;
$L__BB0_40:
	add.s32 	%r49, %r47, %r3;
	add.s32 	%r50, %r48, %r3;
	setp.ge.s32 	%p24, %r50, %r53;
	@%p24 bra 	$L__BB0_42;
	shl.b32 	%r80, %r49, 2;
	add.s32 	%r82, %r67, %r80;
	ld.shared.f32 	%f230, [%r82];
	mul.wide.s32 	%rd34, %r50, 4;
	add.s64 	%rd35, %rd1, %rd34;
	st.global.f32 	[%rd35], %f230;
$L__BB0_42:
	add.s32 	%r94, %r49, %r3;
	setp.lt.u32 	%p25, %r94, 6144;
	@%p25 bra 	$L__BB0_34;
	mov.u32 	%r83, %nctaid.x;
	mad.lo.s32 	%r84, %r83, 6144, %r84;
	setp.lt.s32 	%p26, %r84, %r53;
	@%p26 bra 	$L__BB0_2;
$L__BB0_44:
	ret;

}
	// .globl	_Z31double_stage_wo_cp_async_kernelPfPKfi
.visible .entry _Z31double_stage_wo_cp_async_kernelPfPKfi(
	.param .u64 .ptr .align 1 _Z31double_stage_wo_cp_async_kernelPfPKfi_param_0,
	.param .u64 .ptr .align 1 _Z31double_stage_wo_cp_async_kernelPfPKfi_param_1,
	.param .u32 _Z31double_stage_wo_cp_async_kernelPfPKfi_param_2
)
{
	.reg .pred 	%p<39>;
	.reg .b16 	%rs<10>;
	.reg .b32 	%r<140>;
	.reg .b32 	%f<263>;
	.reg .b64 	%rd<44>;

	ld.param.u64 	%rd5, [_Z31double_stage_wo_cp_async_kernelPfPKfi_param_0];
	ld.param.u64 	%rd4, [_Z31double_stage_wo_cp_async_kernelPfPKfi_param_1];
	ld.param.u32 	%r79, [_Z31double_stage_wo_cp_async_kernelPfPKfi_param_2];
	cvta.to.global.u64 	%rd1, %rd5;
	mov.u32 	%r80, %nctaid.x;
	mul.lo.s32 	%r1, %r80, 6144;
	mov.u32 	%r81, %ctaid.x;
	mul.lo.s32 	%r127, %r81, 6144;
	setp.ge.s32 	%p1, %r127, %r79;
	@%p1 bra 	$L__BB1_16;
	mov.u32 	%r125, %tid.x;
	mov.u32 	%r4, %ntid.x;
	add.s32 	%r82, %r125, %r4;
	cvt.u16.u32 	%rs2, %r82;
	sub.s16 	%rs3, 6143, %rs2;
	cvt.u16.u32 	%rs4, %r4;
	div.u16 	%rs5, %rs3, %rs4;
	and.b16  	%rs1, %rs5, 3;
	setp.eq.s16 	%p2, %rs1, 2;
	@%p2 bra 	$L__BB1_6;
	cvt.u32.u16 	%r5, %rs1;
	mov.b32 	%r124, 0;
$L__BB1_3:
	.pragma "nounroll";
	add.s32 	%r8, %r125, %r127;
	setp.ge.s32 	%p3, %r8, %r79;
	mov.f32 	%f251, 0f00000000;
	@%p3 bra 	$L__BB1_5;
	mul.wide.s32 	%rd7, %r8, 4;
	add.s64 	%rd6, %rd4, %rd7;
	// begin inline asm
	ld.global.nc.f32 %f251, [%rd6];
	// end inline asm
$L__BB1_5:
	shl.b32 	%r84, %r125, 2;
	mov.u32 	%r85, smem;
	add.s32 	%r86, %r85, %r84;
	st.shared.f32 	[%r86], %f251;
	add.s32 	%r125, %r125, %r4;
	add.s32 	%r124, %r124, 1;
	xor.b32  	%r87, %r124, %r5;
	setp.ne.s32 	%p4, %r87, 2;
	@%p4 bra 	$L__BB1_3;
$L__BB1_6:
	mov.u32 	%r89, smem;
	shl.b32 	%r16, %r4, 2;
$L__BB1_7:
	add.s32 	%r13, %r125, %r127;
	setp.ge.s32 	%p5, %r13, %r79;
	mov.f32 	%f252, 0f00000000;
	@%p5 bra 	$L__BB1_9;
	mul.wide.s32 	%rd9, %r13, 4;
	add.s64 	%rd8, %rd4, %rd9;
	// begin inline asm
	ld.global.nc.f32 %f252, [%rd8];
	// end inline asm
$L__BB1_9:
	shl.b32 	%r88, %r125, 2;
	add.s32 	%r14, %r89, %r88;
	st.shared.f32 	[%r14], %f252;
	add.s32 	%r15, %r13, %r4;
	setp.ge.s32 	%p6, %r15, %r79;
	mov.f32 	%f253, 0f00000000;
	@%p6 bra 	$L__BB1_11;
	mul.wide.s32 	%rd11, %r15, 4;
	add.s64 	%rd10, %rd4, %rd11;
	// begin inline asm
	ld.global.nc.f32 %f253, [%rd10];
	// end inline asm
$L__BB1_11:
	add.s32 	%r17, %r14, %r16;
	st.shared.f32 	[%r17], %f253;
	add.s32 	%r18, %r15, %r4;
	setp.ge.s32 	%p7, %r18, %r79;
	mov.f32 	%f254, 0f00000000;
	@%p7 bra 	$L__BB1_13;
	mul.wide.s32 	%rd13, %r18, 4;
	add.s64 	%rd12, %rd4, %rd13;
	// begin inline asm
	ld.global.nc.f32 %f254, [%rd12];
	// end inline asm
$L__BB1_13:
	add.s32 	%r19, %r17, %r16;
	st.shared.f32 	[%r19], %f254;
	add.s32 	%r20, %r18, %r4;
	setp.ge.s32 	%p8, %r20, %r79;
	mov.f32 	%f255, 0f00000000;
	@%p8 bra 	$L__BB1_15;
	mul.wide.s32 	%rd15, %r20, 4;
	add.s64 	%rd14, %rd4, %rd15;
	// begin inline asm
	ld.global.nc.f32 %f255, [%rd14];
	// end inline asm
$L__BB1_15:
	add.s32 	%r90, %r19, %r16;
	st.shared.f32 	[%r90], %f255;
	add.s32 	%r125, %r16, %r125;
	setp.lt.u32 	%p9, %r125, 6144;
	@%p9 bra 	$L__BB1_7;
$L__BB1_16:
	setp.ge.s32 	%p10, %r127, %r79;
	bar.sync 	0;
	@%p10 bra 	$L__BB1_61;
	mov.u32 	%r22, %tid.x;
	mov.u32 	%r23, %ntid.x;
	add.s32 	%r24, %r22, %r23;
	cvt.u16.u32 	%rs6, %r24;
	sub.s16 	%rs7, 6143, %rs6;
	cvt.u16.u32 	%rs8, %r23;
	div.u16 	%rs9, %rs7, %rs8;
	cvt.u32.u16 	%r92, %rs9;
	and.b32  	%r25, %r92, 3;
	add.s32 	%r26, %r24, %r23;
	and.b32  	%r27, %r92, 1;
	shl.b32 	%r28, %r23, 1;
	mov.b32 	%r128, 0;
$L__BB1_18:
	add.s32 	%r31, %r127, %r1;
	setp.ge.s32 	%p11, %r31, %r79;
	@%p11 bra 	$L__BB1_39;
	setp.eq.s32 	%p12, %r25, 2;
	setp.eq.s32 	%p13, %r128, 0;
	mov.u32 	%r93, smem;
	add.s32 	%r94, %r93, 24576;
	selp.b32 	%r32, %r94, %r93, %p13;
	mov.u32 	%r129, %r22;
	@%p12 bra 	$L__BB1_29;
	add.s32 	%r33, %r22, %r31;
	setp.ge.s32 	%p14, %r33, %r79;
	mov.f32 	%f256, 0f00000000;
	@%p14 bra 	$L__BB1_22;
	mul.wide.s32 	%rd17, %r33, 4;
	add.s64 	%rd16, %rd4, %rd17;
	// begin inline asm
	ld.global.nc.f32 %f256, [%rd16];
	// end inline asm
$L__BB1_22:
	setp.eq.s32 	%p15, %r25, 3;
	shl.b32 	%r95, %r22, 2;
	add.s32 	%r34, %r32, %r95;
	st.shared.f32 	[%r34], %f256;
	mov.u32 	%r129, %r24;
	@%p15 bra 	$L__BB1_29;
	add.s32 	%r35, %r33, %r23;
	setp.ge.s32 	%p16, %r35, %r79;
	mov.f32 	%f257, 0f00000000;
	@%p16 bra 	$L__BB1_25;
	mul.wide.s32 	%rd19, %r35, 4;
	add.s64 	%rd18, %rd4, %rd19;
	// begin inline asm
	ld.global.nc.f32 %f257, [%rd18];
	// end inline asm
$L__BB1_25:
	setp.eq.s32 	%p17, %r25, 0;
	shl.b32 	%r36, %r23, 2;
	add.s32 	%r37, %r34, %r36;
	st.shared.f32 	[%r37], %f257;
	mov.u32 	%r129, %r26;
	@%p17 bra 	$L__BB1_29;
	add.s32 	%r38, %r35, %r23;
	setp.ge.s32 	%p18, %r38, %r79;
	mov.f32 	%f258, 0f00000000;
	@%p18 bra 	$L__BB1_28;
	mul.wide.s32 	%rd21, %r38, 4;
	add.s64 	%rd20, %rd4, %rd21;
	// begin inline asm
	ld.global.nc.f32 %f258, [%rd20];
	// end inline asm
$L__BB1_28:
	add.s32 	%r129, %r26, %r23;
	add.s32 	%r96, %r37, %r36;
	st.shared.f32 	[%r96], %f258;
$L__BB1_29:
	shl.b32 	%r97, %r129, 2;
	add.s32 	%r134, %r32, %r97;
	add.s32 	%r98, %r1, %r129;
	add.s32 	%r130, %r98, %r127;
	add.s32 	%r133, %r130, %r23;
	add.s32 	%r132, %r130, %r28;
	mad.lo.s32 	%r131, %r23, 3, %r130;
$L__BB1_30:
	mul.wide.s32 	%rd22, %r133, 4;
	add.s64 	%rd2, %rd4, %rd22;
	mul.wide.s32 	%rd23, %r130, 4;
	add.s64 	%rd3, %rd4, %rd23;
	setp.ge.s32 	%p19, %r130, %r79;
	mov.f32 	%f259, 0f00000000;
	@%p19 bra 	$L__BB1_32;
	// begin inline asm
	ld.global.nc.f32 %f259, [%rd3];
	// end inline asm
$L__BB1_32:
	st.shared.f32 	[%r134], %f259;
	setp.ge.s32 	%p20, %r133, %r79;
	mov.f32 	%f260, 0f00000000;
	@%p20 bra 	$L__BB1_34;
	// begin inline asm
	ld.global.nc.f32 %f260, [%rd2];
	// end inline asm
$L__BB1_34:
	shl.b32 	%r52, %r23, 2;
	add.s32 	%r99, %r134, %r52;
	st.shared.f32 	[%r99], %f260;
	setp.ge.s32 	%p21, %r132, %r79;
	mov.f32 	%f261, 0f00000000;
	@%p21 bra 	$L__BB1_36;
	mul.wide.s32 	%rd27, %r132, 4;
	add.s64 	%rd26, %rd4, %rd27;
	// begin inline asm
	ld.global.nc.f32 %f261, [%rd26];
	// end inline asm
$L__BB1_36:
	shl.b32 	%r100, %r23, 3;
	add.s32 	%r101, %r134, %r100;
	st.shared.f32 	[%r101], %f261;
	setp.ge.s32 	%p22, %r131, %r79;
	mov.f32 	%f262, 0f00000000;
	@%p22 bra 	$L__BB1_38;
	mul.wide.s32 	%rd29, %r131, 4;
	add.s64 	%rd28, %rd4, %rd29;
	// begin inline asm
	ld.global.nc.f32 %f262, [%rd28];
	// end inline asm
$L__BB1_38:
	mad.lo.s32 	%r102, %r23, 12, %r134;
	st.shared.f32 	[%r102], %f262;
	add.s32 	%r129, %r129, %r52;
	shl.b32 	%r103, %r23, 4;
	add.s32 	%r134, %r134, %r103;
	add.s32 	%r133, %r133, %r52;
	add.s32 	%r132, %r132, %r52;
	add.s32 	%r131, %r131, %r52;
	add.s32 	%r130, %r130, %r52;
	setp.lt.u32 	%p23, %r129, 6144;
	@%p23 bra 	$L__BB1_30;
$L__BB1_39:
	setp.eq.s32 	%p24, %r27, 0;
	setp.eq.s32 	%p25, %r128, 0;
	mov.u32 	%r104, smem;
	add.s32 	%r105, %r104, 24576;
	selp.b32 	%r59, %r104, %r105, %p25;
	shl.b32 	%r106, %r22, 2;
	add.s32 	%r60, %r59, %r106;
	mov.u32 	%r137, %r22;
	@%p24 bra 	$L__BB1_41;
	ld.shared.f32 	%f49, [%r60];
	fma.rn.f32 	%f50, %f49, 0f3F800347, 0f3F7FD220;
	fma.rn.f32 	%f51, %f50, 0f3F800347, 0f3F7FD220;
	fma.rn.f32 	%f52, %f51, 0f3F800347, 0f3F7FD220;
	fma.rn.f32 	%f53, %f52, 0f3F800347, 0f3F7FD220;
	fma.rn.f32 	%f54, %f53, 0f3F800347, 0f3F7FD220;
	fma.rn.f32 	%f55, %f54, 0f3F800347, 0f3F7FD220;
	fma.rn.f32 	%f56, %f55, 0f3F800347, 0f3F7FD220;
	fma.rn.f32 	%f57, %f56, 0f3F800347, 0f3F7FD220;
	fma.rn.f32 	%f58, %f57, 0f3F800347, 0f3F7FD220;
	fma.rn.f32 	%f59, %f58, 0f3F800347, 0f3F7FD220;
	fma.rn.f32 	%f60, %f59, 0f3F800347, 0f3F7FD220;
	fma.rn.f32 	%f61, %f60, 0f3F800347, 0f3F7FD220;
	fma.rn.f32 	%f62, %f61, 0f3F800347, 0f3F7FD220;
	fma.rn.f32 	%f63, %f62, 0f3F800347, 0f3F7FD220;
	fma.rn.f32 	%f64, %f63, 0f3F800347, 0f3F7FD220;
	fma.rn.f32 	%f65, %f64, 0f3F800347, 0f3F7FD220;
	fma.rn.f32 	%f66, %f65, 0f3F800347, 0f3F7FD220;
	fma.rn.f32 	%f67, %f66, 0f3F800347, 0f3F7FD220;
	fma.rn.f32 	%f68, %f67, 0f3F800347, 0f3F7FD220;
	fma.rn.f32 	%f69, %f68, 0f3F800347, 0f3F7FD220;
	fma.rn.f32 	%f70, %f69, 0f3F800347, 0f3F7FD220;
	fma.rn.f32 	%f71, %f70, 0f3F800347, 0f3F7FD220;
	fma.rn.f32 	%f72, %f71, 0f3F800347, 0f3F7FD220;
	fma.rn.f32 	%f73, %f72, 0f3F800347, 0f3F7FD220;
	fma.rn.f32 	%f74, %f73, 0f3F800347, 0f3F7FD220;
	fma.rn.f32 	%f75, %f74, 0f3F800347, 0f3F7FD220;
	fma.rn.f32 	%f76, %f75, 0f3F800347, 0f3F7FD220;
	fma.rn.f32 	%f77, %f76, 0f3F800347, 0f3F7FD220;
	fma.rn.f32 	%f78, %f77, 0f3F800347, 0f3F7FD220;
	fma.rn.f32 	%f79, %f78, 0f3F800347, 0f3F7FD220;
	fma.rn.f32 	%f80, %f79, 0f3F800347, 0f3F7FD220;
	fma.rn.f32 	%f81, %f80, 0f3F800347, 0f3F7FD220;
	fma.rn.f32 	%f82, %f81, 0f3F800347, 0f3F7FD220;
	fma.rn.f32 	%f83, %f82, 0f3F800347, 0f3F7FD220;
	fma.rn.f32 	%f84, %f83, 0f3F800347, 0f3F7FD220;
	fma.rn.f32 	%f85, %f84, 0f3F800347, 0f3F7FD220;
	fma.rn.f32 	%f86, %f85, 0f3F800347, 0f3F7FD220;
	fma.rn.f32 	%f87, %f86, 0f3F800347, 0f3F7FD220;
	fma.rn.f32 	%f88, %f87, 0f3F800347, 0f3F7FD220;
	fma.rn.f32 	%f89, %f88, 0f3F800347, 0f3F7FD220;
	fma.rn.f32 	%f90, %f89, 0f3F800347, 0f3F7FD220;
	fma.rn.f32 	%f91, %f90, 0f3F800347, 0f3F7FD220;
	fma.rn.f32 	%f92, %f91, 0f3F800347, 0f3F7FD220;
	fma.rn.f32 	%f93, %f92, 0f3F800347, 0f3F7FD220;
	fma.rn.f32 	%f94, %f93, 0f3F800347, 0f3F7FD220;
	fma.rn.f32 	%f95, %f94, 0f3F800347, 0f3F7FD220;
	fma.rn.f32 	%f96, %f95, 0f3F800347, 0f3F7FD220;
	fma.rn.f32 	%f97, %f96, 0f3F800347, 0f3F7FD220;
	fma.rn.f32 	%f98, %f97, 0f3F800347, 0f3F7FD220;
	fma.rn.f32 	%f99, %f98, 0f3F800347, 0f3F7FD220;
	fma.rn.f32 	%f100, %f99, 0f3F800347, 0f3F7FD220;
	fma.rn.f32 	%f101, %f100, 0f3F800347, 0f3F7FD220;
	fma.rn.f32 	%f102, %f101, 0f3F800347, 0f3F7FD220;
	fma.rn.f32 	%f103, %f102, 0f3F800347, 0f3F7FD220;
	fma.rn.f32 	%f104, %f103, 0f3F800347, 0f3F7FD220;
	fma.rn.f32 	%f105, %f104, 0f3F800347, 0f3F7FD220;
	fma.rn.f32 	%f106, %f105, 0f3F800347, 0f3F7FD220;
	fma.rn.f32 	%f107, %f106, 0f3F800347, 0f3F7FD220;
	fma.rn.f32 	%f108, %f107, 0f3F800347, 0f3F7FD220;
	fma.rn.f32 	%f109, %f108, 0f3F800347, 0f3F7FD220;
	fma.rn.f32 	%f110, %f109, 0f3F800347, 0f3F7FD220;
	fma.rn.f32 	%f111, %f110, 0f3F800347, 0f3F7FD220;
	fma.rn.f32 	%f112, %f111, 0f3F800347, 0f3F7FD220;
	fma.rn.f32 	%f113, %f112, 0f3F800347, 0f3F7FD220;
	st.shared.f32 	[%r60], %f113;
	mov.u32 	%r137, %r24;
$L__BB1_41:
	shl.b32 	%r107, %r137, 2;
	add.s32 	%r108, %r59, %r107;
	ld.shared.f32 	%f114, [%r108];
	fma.rn.f32 	%f115, %f114, 0f3F800347, 0f3F7FD220;
	fma.rn.f32 	%f116, %f115, 0f3F800347, 0f3F7FD220;
	fma.rn.f32 	%f117, %f116, 0f3F800347, 0f3F7FD220;
	fma.rn.f32 	%f118, %f117, 0f3F800347, 0f3F7FD220;
	fma.rn.f32 	%f119, %f118, 0f3F800347, 0f3F7FD220;
	fma.rn.f32 	%f120, %f119, 0f3F800347, 0f3F7FD220;
	fma.rn.f32 	%f121, %f120, 0f3F800347, 0f3F7FD220;
	fma.rn.f32 	%f122, %f121, 0f3F800347, 0f3F7FD220;
	fma.rn.f32 	%f123, %f122, 0f3F800347, 0f3F7FD220;
	fma.rn.f32 	%f124, %f123, 0f3F800347, 0f3F7FD220;
	fma.rn.f32 	%f125, %f124, 0f3F800347, 0f3F7FD220;
	fma.rn.f32 	%f126, %f125, 0f3F800347, 0f3F7FD220;
	fma.rn.f32 	%f127, %f126, 0f3F800347, 0f3F7FD220;
	fma.rn.f32 	%f128, %f127, 0f3F800347, 0f3F7FD220;
	fma.rn.f32 	%f129, %f128, 0f3F800347, 0f3F7FD220;
	fma.rn.f32 	%f130, %f129, 0f3F800347, 0f3F7FD220;
	fma.rn.f32 	%f131, %f130, 0f3F800347, 0f3F7FD220;
	fma.rn.f32 	%f132, %f131, 0f3F800347, 0f3F7FD220;
	fma.rn.f32 	%f133, %f132, 0f3F800347, 0f3F7FD220;
	fma.rn.f32 	%f134, %f133, 0f3F800347, 0f3F7FD220;
	fma.rn.f32 	%f135, %f134, 0f3F800347, 0f3F7FD220;
	fma.rn.f32 	%f136, %f135, 0f3F800347, 0f3F7FD220;
	fma.rn.f32 	%f137, %f136, 0f3F800347, 0f3F7FD220;
	fma.rn.f32 	%f138, %f137, 0f3F800347, 0f3F7FD220;
	fma.rn.f32 	%f139, %f138, 0f3F800347, 0f3F7FD220;
	fma.rn.f32 	%f140, %f139, 0f3F800347, 0f3F7FD220;
	fma.rn.f32 	%f141, %f140, 0f3F800347, 0f3F7FD220;
	fma.rn.f32 	%f142, %f141, 0f3F800347, 0f3F7FD220;
	fma.rn.f32 	%f143, %f142, 0f3F800347, 0f3F7FD220;
	fma.rn.f32 	%f144, %f143, 0f3F800347, 0f3F7FD220;
	fma.rn.f32 	%f145, %f144, 0f3F800347, 0f3F7FD220;
	fma.rn.f32 	%f146, %f145, 0f3F800347, 0f3F7FD220;
	fma.rn.f32 	%f147, %f146, 0f3F800347, 0f3F7FD220;
	fma.rn.f32 	%f148, %f147, 0f3F800347, 0f3F7FD220;
	fma.rn.f32 	%f149, %f148, 0f3F800347, 0f3F7FD220;
	fma.rn.f32 	%f150, %f149, 0f3F800347, 0f3F7FD220;
	fma.rn.f32 	%f151, %f150, 0f3F800347, 0f3F7FD220;
	fma.rn.f32 	%f152, %f151, 0f3F800347, 0f3F7FD220;
	fma.rn.f32 	%f153, %f152, 0f3F800347, 0f3F7FD220;
	fma.rn.f32 	%f154, %f153, 0f3F800347, 0f3F7FD220;
	fma.rn.f32 	%f155, %f154, 0f3F800347, 0f3F7FD220;
	fma.rn.f32 	%f156, %f155, 0f3F800347, 0f3F7FD220;
	fma.rn.f32 	%f157, %f156, 0f3F800347, 0f3F7FD220;
	fma.rn.f32 	%f158, %f157, 0f3F800347, 0f3F7FD220;
	fma.rn.f32 	%f159, %f158, 0f3F800347, 0f3F7FD220;
	fma.rn.f32 	%f160, %f159, 0f3F800347, 0f3F7FD220;
	fma.rn.f32 	%f161, %f160, 0f3F800347, 0f3F7FD220;
	fma.rn.f32 	%f162, %f161, 0f3F800347, 0f3F7FD220;
	fma.rn.f32 	%f163, %f162, 0f3F800347, 0f3F7FD220;
	fma.rn.f32 	%f164, %f163, 0f3F800347, 0f3F7FD220;
	fma.rn.f32 	%f165, %f164, 0f3F800347, 0f3F7FD220;
	fma.rn.f32 	%f166, %f165, 0f3F800347, 0f3F7FD220;
	fma.rn.f32 	%f167, %f166, 0f3F800347, 0f3F7FD220;
	fma.rn.f32 	%f168, %f167, 0f3F800347, 0f3F7FD220;
	fma.rn.f32 	%f169, %f168, 0f3F800347, 0f3F7FD220;
	fma.rn.f32 	%f170, %f169, 0f3F800347, 0f3F7FD220;
	fma.rn.f32 	%f171, %f170, 0f3F800347, 0f3F7FD220;
	fma.rn.f32 	%f172, %f171, 0f3F800347, 0f3F7FD220;
	fma.rn.f32 	%f173, %f172, 0f3F800347, 0f3F7FD220;
	fma.rn.f32 	%f174, %f173, 0f3F800347, 0f3F7FD220;
	fma.rn.f32 	%f175, %f174, 0f3F800347, 0f3F7FD220;
	fma.rn.f32 	%f176, %f175, 0f3F800347, 0f3F7FD220;
	fma.rn.f32 	%f177, %f176, 0f3F800347, 0f3F7FD220;
	fma.rn.f32 	%f178, %f177, 0f3F800347, 0f3F7FD220;
	st.shared.f32 	[%r108], %f178;
	shl.b32 	%r109, %r23, 2;
	add.s32 	%r110, %r108, %r109;
	ld.shared.f32 	%f179, [%r110];
	fma.rn.f32 	%f180, %f179, 0f3F800347, 0f3F7FD220;
	fma.rn.f32 	%f181, %f180, 0f3F800347, 0f3F7FD220;
	fma.rn.f32 	%f182, %f181, 0f3F800347, 0f3F7FD220;
	fma.rn.f32 	%f183, %f182, 0f3F800347, 0f3F7FD220;
	fma.rn.f32 	%f184, %f183, 0f3F800347, 0f3F7FD220;
	fma.rn.f32 	%f185, %f184, 0f3F800347, 0f3F7FD220;
	fma.rn.f32 	%f186, %f185, 0f3F800347, 0f3F7FD220;
	fma.rn.f32 	%f187, %f186, 0f3F800347, 0f3F7FD220;
	fma.rn.f32 	%f188, %f187, 0f3F800347, 0f3F7FD220;
	fma.rn.f32 	%f189, %f188, 0f3F800347, 0f3F7FD220;
	fma.rn.f32 	%f190, %f189, 0f3F800347, 0f3F7FD220;
	fma.rn.f32 	%f191, %f190, 0f3F800347, 0f3F7FD220;
	fma.rn.f32 	%f192, %f191, 0f3F800347, 0f3F7FD220;
	fma.rn.f32 	%f193, %f192, 0f3F800347, 0f3F7FD220;
	fma.rn.f32 	%f194, %f193, 0f3F800347, 0f3F7FD220;
	fma.rn.f32 	%f195, %f194, 0f3F800347, 0f3F7FD220;
	fma.rn.f32 	%f196, %f195, 0f3F800347, 0f3F7FD220;
	fma.rn.f32 	%f197, %f196, 0f3F800347, 0f3F7FD220;
	fma.rn.f32 	%f198, %f197, 0f3F800347, 0f3F7FD220;
	fma.rn.f32 	%f199, %f198, 0f3F800347, 0f3F7FD220;
	fma.rn.f32 	%f200, %f199, 0f3F800347, 0f3F7FD220;
	fma.rn.f32 	%f201, %f200, 0f3F800347, 0f3F7FD220;
	fma.rn.f32 	%f202, %f201, 0f3F800347, 0f3F7FD220;
	fma.rn.f32 	%f203, %f202, 0f3F800347, 0f3F7FD220;
	fma.rn.f32 	%f204, %f203, 0f3F800347, 0f3F7FD220;
	fma.rn.f32 	%f205, %f204, 0f3F800347, 0f3F7FD220;
	fma.rn.f32 	%f206, %f205, 0f3F800347, 0f3F7FD220;
	fma.rn.f32 	%f207, %f206, 0f3F800347, 0f3F7FD220;
	fma.rn.f32 	%f208, %f207, 0f3F800347, 0f3F7FD220;
	fma.rn.f32 	%f209, %f208, 0f3F800347, 0f3F7FD220;
	fma.rn.f32 	%f210, %f209, 0f3F800347, 0f3F7FD220;
	fma.rn.f32 	%f211, %f210, 0f3F800347, 0f3F7FD220;
	fma.rn.f32 	%f212, %f211, 0f3F800347, 0f3F7FD220;
	fma.rn.f32 	%f213, %f212, 0f3F800347, 0f3F7FD220;
	fma.rn.f32 	%f214, %f213, 0f3F800347, 0f3F7FD220;
	fma.rn.f32 	%f215, %f214, 0f3F800347, 0f3F7FD220;
	fma.rn.f32 	%f216, %f215, 0f3F800347, 0f3F7FD220;
	fma.rn.f32 	%f217, %f216, 0f3F800347, 0f3F7FD220;
	fma.rn.f32 	%f218, %f217, 0f3F800347, 0f3F7FD220;
	fma.rn.f32 	%f219, %f218, 0f3F800347, 0f3F7FD220;
	fma.rn.f32 	%f220, %f219, 0f3F800347, 0f3F7FD220;
	fma.rn.f32 	%f221, %f220, 0f3F800347, 0f3F7FD220;
	fma.rn.f32 	%f222, %f221, 0f3F800347, 0f3F7FD220;
	fma.rn.f32 	%f223, %f222, 0f3F800347, 0f3F7FD220;
	fma.rn.f32 	%f224, %f223, 0f3F800347, 0f3F7FD220;
	fma.rn.f32 	%f225, %f224, 0f3F800347, 0f3F7FD220;
	fma.rn.f32 	%f226, %f225, 0f3F800347, 0f3F7FD220;
	fma.rn.f32 	%f227, %f226, 0f3F800347, 0f3F7FD220;
	fma.rn.f32 	%f228, %f227, 0f3F800347, 0f3F7FD220;
	fma.rn.f32 	%f229, %f228, 0f3F800347, 0f3F7FD220;
	fma.rn.f32 	%f230, %f229, 0f3F800347, 0f3F7FD220;
	fma.rn.f32 	%f231, %f230, 0f3F800347, 0f3F7FD220;
	fma.rn.f32 	%f232, %f231, 0f3F800347, 0f3F7FD220;
	fma.rn.f32 	%f233, %f232, 0f3F800347, 0f3F7FD220;
	fma.rn.f32 	%f234, %f233, 0f3F800347, 0f3F7FD220;
	fma.rn.f32 	%f235, %f234, 0f3F800347, 0f3F7FD220;
	fma.rn.f32 	%f236, %f235, 0f3F800347, 0f3F7FD220;
	fma.rn.f32 	%f237, %f236, 0f3F800347, 0f3F7FD220;
	fma.rn.f32 	%f238, %f237, 0f3F800347, 0f3F7FD220;
	fma.rn.f32 	%f239, %f238, 0f3F800347, 0f3F7FD220;
	fma.rn.f32 	%f240, %f239, 0f3F800347, 0f3F7FD220;
	fma.rn.f32 	%f241, %f240, 0f3F800347, 0f3F7FD220;
	fma.rn.f32 	%f242, %f241, 0f3F800347, 0f3F7FD220;
	fma.rn.f32 	%f243, %f242, 0f3F800347, 0f3F7FD220;
	st.shared.f32 	[%r110], %f243;
	add.s32 	%r137, %r137, %r28;
	setp.lt.u32 	%p26, %r137, 6144;
	@%p26 bra 	$L__BB1_41;
	setp.eq.s32 	%p27, %r25, 2;
	mov.u32 	%r138, %r22;
	@%p27 bra 	$L__BB1_51;
	add.s32 	%r64, %r22, %r127;
	setp.ge.s32 	%p28, %r64, %r79;
	@%p28 bra 	$L__BB1_45;
	ld.shared.f32 	%f244, [%r60];
	mul.wide.s32 	%rd30, %r64, 4;
	add.s64 	%rd31, %rd1, %rd30;
	st.global.f32 	[%rd31], %f244;
$L__BB1_45:
	setp.eq.s32 	%p29, %r25, 3;
	mov.u32 	%r138, %r24;
	@%p29 bra 	$L__BB1_51;
	add.s32 	%r65, %r64, %r23;
	setp.ge.s32 	%p30, %r65, %r79;
	@%p30 bra 	$L__BB1_48;
	add.s32 	%r112, %r60, %r109;
	ld.shared.f32 	%f245, [%r112];
	mul.wide.s32 	%rd32, %r65, 4;
	add.s64 	%rd33, %rd1, %rd32;
	st.global.f32 	[%rd33], %f245;
$L__BB1_48:
	setp.eq.s32 	%p31, %r25, 0;
	mov.u32 	%r138, %r26;
	@%p31 bra 	$L__BB1_51;
	add.s32 	%r138, %r26, %r23;
	add.s32 	%r67, %r65, %r23;
	setp.ge.s32 	%p32, %r67, %r79;
	@%p32 bra 	$L__BB1_51;
	shl.b32 	%r113, %r26, 2;
	add.s32 	%r114, %r59, %r113;
	ld.shared.f32 	%f246, [%r114];
	mul.wide.s32 	%rd34, %r67, 4;
	add.s64 	%rd35, %rd1, %rd34;
	st.global.f32 	[%rd35], %f246;
$L__BB1_51:
	add.s32 	%r70, %r138, %r127;
	setp.ge.s32 	%p33, %r70, %r79;
	@%p33 bra 	$L__BB1_53;
	shl.b32 	%r115, %r138, 2;
	add.s32 	%r116, %r59, %r115;
	ld.shared.f32 	%f247, [%r116];
	mul.wide.s32 	%rd36, %r70, 4;
	add.s64 	%rd37, %rd1, %rd36;
	st.global.f32 	[%rd37], %f247;
$L__BB1_53:
	add.s32 	%r71, %r138, %r23;
	add.s32 	%r72, %r70, %r23;
	setp.ge.s32 	%p34, %r72, %r79;
	@%p34 bra 	$L__BB1_55;
	shl.b32 	%r117, %r71, 2;
	add.s32 	%r118, %r59, %r117;
	ld.shared.f32 	%f248, [%r118];
	mul.wide.s32 	%rd38, %r72, 4;
	add.s64 	%rd39, %rd1, %rd38;
	st.global.f32 	[%rd39], %f248;
$L__BB1_55:
	add.s32 	%r73, %r71, %r23;
	add.s32 	%r74, %r72, %r23;
	setp.ge.s32 	%p35, %r74, %r79;
	@%p35 bra 	$L__BB1_57;
	shl.b32 	%r119, %r73, 2;
	add.s32 	%r120, %r59, %r119;
	ld.shared.f32 	%f249, [%r120];
	mul.wide.s32 	%rd40, %r74, 4;
	add.s64 	%rd41, %rd1, %rd40;
	st.global.f32 	[%rd41], %f249;
$L__BB1_57:
	add.s32 	%r75, %r73, %r23;
	add.s32 	%r76, %r74, %r23;
	setp.ge.s32 	%p36, %r76, %r79;
	@%p36 bra 	$L__BB1_59;
	shl.b32 	%r121, %r75, 2;
	add.s32 	%r122, %r59, %r121;
	ld.shared.f32 	%f250, [%r122];
	mul.wide.s32 	%rd42, %r76, 4;
	add.s64 	%rd43, %rd1, %rd42;
	st.global.f32 	[%rd43], %f250;
$L__BB1_59:
	add.s32 	%r138, %r75, %r23;
	setp.lt.u32 	%p37, %r138, 6144;
	@%p37 bra 	$L__BB1_51;
	setp.lt.s32 	%p38, %r31, %r79;
	xor.b32  	%r128, %r128, 1;
	bar.sync 	0;
	mov.u32 	%r127, %r31;
	@%p38 bra 	$L__BB1_18;
$L__BB1_61:
	ret;

}
	// .globl	_Z28double_stage_cp_async_kernelPfPKfi
.visible .entry _Z28double_stage_cp_async_kernelPfPKfi(
	.param .u64 .ptr .align 1 _Z28double_stage_cp_async_kernelPfPKfi_param_0,
	.param .u64 .ptr .align 1 _Z28double_stage_cp_async_kernelPfPKfi_param_1,
	.param .u32 _Z28double_stage_cp_async_kernelPfPKfi_param_2
)
{
	.reg .pred 	%p<40>;
	.reg .b16 	%rs<10>;
	.reg .b32 	%r<169>;
	.reg .b32 	%f<203>;
	.reg .b64 	%rd<46>;

	ld.param.u64 	%rd7, [_Z28double_stage_cp_async_kernelPfPKfi_param_0];
	ld.param.u64 	%rd6, [_Z28double_stage_cp_async_kernelPfPKfi_param_1];
	ld.param.u32 	%r88, [_Z28double_stage_cp_async_kernelPfPKfi_param_2];
	cvta.to.global.u64 	%rd1, %rd7;
	mov.u32 	%r89, %nctaid.x;
	mul.lo.s32 	%r1, %r89, 6144;
	mov.u32 	%r90, %ctaid.x;
	mul.lo.s32 	%r154, %r90, 6144;
	setp.ge.s32 	%p1, %r154, %r88;
	@%p1 bra 	$L__BB2_17;
	mov.u32 	%r151, %tid.x;
	mov.u32 	%r4, %ntid.x;
	add.s32 	%r91, %r151, %r4;
	cvt.u16.u32 	%rs2, %r91;
	sub.s16 	%rs3, 6143, %rs2;
	cvt.u16.u32 	%rs4, %r4;
	div.u16 	%rs5, %rs3, %rs4;
	and.b16  	%rs1, %rs5, 3;
	setp.eq.s16 	%p2, %rs1, 2;
	@%p2 bra 	$L__BB2_6;
	cvt.u32.u16 	%r5, %rs1;
	mov.b32 	%r150, 0;
$L__BB2_3:
	.pragma "nounroll";
	add.s32 	%r8, %r151, %r154;
	setp.ge.s32 	%p3, %r8, %r88;
	@%p3 bra 	$L__BB2_5;
	mul.wide.s32 	%rd9, %r8, 4;
	add.s64 	%rd8, %rd6, %rd9;
	shl.b32 	%r94, %r151, 2;
	mov.u32 	%r95, smem;
	add.s32 	%r93, %r95, %r94;
	// begin inline asm
	cp.async.ca.shared.global [%r93], [%rd8], 4;

	// end inline asm
$L__BB2_5:
	add.s32 	%r151, %r151, %r4;
	add.s32 	%r150, %r150, 1;
	xor.b32  	%r96, %r150, %r5;
	setp.ne.s32 	%p4, %r96, 2;
	@%p4 bra 	$L__BB2_3;
$L__BB2_6:
	mov.u32 	%r99, smem;
$L__BB2_7:
	add.s32 	%r13, %r151, %r154;
	setp.ge.s32 	%p5, %r13, %r88;
	@%p5 bra 	$L__BB2_9;
	mul.wide.s32 	%rd11, %r13, 4;
	add.s64 	%rd10, %rd6, %rd11;
	shl.b32 	%r98, %r151, 2;
	add.s32 	%r97, %r99, %r98;
	// begin inline asm
	cp.async.ca.shared.global [%r97], [%rd10], 4;

	// end inline asm
$L__BB2_9:
	add.s32 	%r14, %r151, %r4;
	add.s32 	%r15, %r13, %r4;
	setp.ge.s32 	%p6, %r15, %r88;
	@%p6 bra 	$L__BB2_11;
	mul.wide.s32 	%rd13, %r15, 4;
	add.s64 	%rd12, %rd6, %rd13;
	shl.b32 	%r101, %r14, 2;
	add.s32 	%r100, %r99, %r101;
	// begin inline asm
	cp.async.ca.shared.global [%r100], [%rd12], 4;

	// end inline asm
$L__BB2_11:
	add.s32 	%r16, %r14, %r4;
	add.s32 	%r17, %r15, %r4;
	setp.ge.s32 	%p7, %r17, %r88;
	@%p7 bra 	$L__BB2_13;
	mul.wide.s32 	%rd15, %r17, 4;
	add.s64 	%rd14, %rd6, %rd15;
	shl.b32 	%r104, %r16, 2;
	add.s32 	%r103, %r99, %r104;
	// begin inline asm
	cp.async.ca.shared.global [%r103], [%rd14], 4;

	// end inline asm
$L__BB2_13:
	add.s32 	%r18, %r16, %r4;
	add.s32 	%r19, %r17, %r4;
	setp.ge.s32 	%p8, %r19, %r88;
	@%p8 bra 	$L__BB2_15;
	mul.wide.s32 	%rd17, %r19, 4;
	add.s64 	%rd16, %rd6, %rd17;
	shl.b32 	%r107, %r18, 2;
	add.s32 	%r106, %r99, %r107;
	// begin inline asm
	cp.async.ca.shared.global [%r106], [%rd16], 4;

	// end inline asm
$L__BB2_15:
	add.s32 	%r151, %r18, %r4;
	setp.lt.u32 	%p9, %r151, 6144;
	@%p9 bra 	$L__BB2_7;
	// begin inline asm
	cp.async.commit_group;

	// end inline asm
	// begin inline asm
	cp.async.wait_all;

	// end inline asm
$L__BB2_17:
	setp.ge.s32 	%p10, %r154, %r88;
	bar.sync 	0;
	@%p10 bra 	$L__BB2_64;
	mov.u32 	%r21, %tid.x;
	mov.u32 	%r22, %ntid.x;
	add.s32 	%r23, %r21, %r22;
	cvt.u16.u32 	%rs6, %r23;
	sub.s16 	%rs7, 6143, %rs6;
	cvt.u16.u32 	%rs8, %r22;
	div.u16 	%rs9, %rs7, %rs8;
	cvt.u32.u16 	%r110, %rs9;
	and.b32  	%r24, %r110, 3;
	add.s32 	%r25, %r23, %r22;
	add.s32 	%r26, %r25, %r22;
	and.b32  	%r27, %r110, 1;
	shl.b32 	%r28, %r22, 4;
	add.s32 	%r29, %r22, %r1;
	shl.b32 	%r30, %r22, 2;
	shl.b32 	%r31, %r22, 1;
	mad.lo.s32 	%r32, %r22, 3, %r1;
	mov.b32 	%r153, 0;
$L__BB2_19:
	add.s32 	%r35, %r154, %r1;
	setp.ge.s32 	%p11, %r35, %r88;
	@%p11 bra 	$L__BB2_40;
	setp.eq.s32 	%p12, %r24, 2;
	setp.eq.s32 	%p13, %r153, 0;
	mov.u32 	%r111, smem;
	add.s32 	%r112, %r111, 24576;
	selp.b32 	%r36, %r112, %r111, %p13;
	mov.u32 	%r155, %r21;
	@%p12 bra 	$L__BB2_29;
	add.s32 	%r37, %r21, %r35;
	setp.ge.s32 	%p14, %r37, %r88;
	@%p14 bra 	$L__BB2_23;
	mul.wide.s32 	%rd19, %r37, 4;
	add.s64 	%rd18, %rd6, %rd19;
	shl.b32 	%r114, %r21, 2;
	add.s32 	%r113, %r36, %r114;
	// begin inline asm
	cp.async.ca.shared.global [%r113], [%rd18], 4;

	// end inline asm
$L__BB2_23:
	setp.eq.s32 	%p15, %r24, 3;
	mov.u32 	%r155, %r23;
	@%p15 bra 	$L__BB2_29;
	add.s32 	%r38, %r37, %r22;
	setp.ge.s32 	%p16, %r38, %r88;
	@%p16 bra 	$L__BB2_26;
	mul.wide.s32 	%rd21, %r38, 4;
	add.s64 	%rd20, %rd6, %rd21;
	shl.b32 	%r116, %r23, 2;
	add.s32 	%r115, %r36, %r116;
	// begin inline asm
	cp.async.ca.shared.global [%r115], [%rd20], 4;

	// end inline asm
$L__BB2_26:
	setp.eq.s32 	%p17, %r24, 0;
	mov.u32 	%r155, %r25;
	@%p17 bra 	$L__BB2_29;
	add.s32 	%r39, %r38, %r22;
	setp.ge.s32 	%p18, %r39, %r88;
	mov.u32 	%r155, %r26;
	@%p18 bra 	$L__BB2_29;
	mul.wide.s32 	%rd23, %r39, 4;
	add.s64 	%rd22, %rd6, %rd23;
	shl.b32 	%r118, %r25, 2;
	add.s32 	%r117, %r36, %r118;
	// begin inline asm
	cp.async.ca.shared.global [%r117], [%rd22], 4;

	// end inline asm
	mov.u32 	%r155, %r26;
$L__BB2_29:
	shl.b32 	%r119, %r22, 3;
	shl.b32 	%r120, %r155, 2;
	add.s32 	%r156, %r36, %r120;
	add.s32 	%r163, %r156, %r119;
	mad.lo.s32 	%r162, %r22, 12, %r156;
	add.s32 	%r121, %r22, %r155;
	shl.b32 	%r122, %r121, 2;
	add.s32 	%r161, %r36, %r122;
	add.s32 	%r123, %r29, %r155;
	add.s32 	%r160, %r123, %r154;
	add.s32 	%r124, %r1, %r155;
	add.s32 	%r157, %r124, %r154;
	add.s32 	%r159, %r157, %r31;
	add.s32 	%r125, %r32, %r155;
	add.s32 	%r158, %r125, %r154;
$L__BB2_30:
	mul.wide.s32 	%rd24, %r160, 4;
	add.s64 	%rd2, %rd6, %rd24;
	mul.wide.s32 	%rd25, %r159, 4;
	add.s64 	%rd3, %rd6, %rd25;
	mul.wide.s32 	%rd26, %r158, 4;
	add.s64 	%rd4, %rd6, %rd26;
	mul.wide.s32 	%rd27, %r157, 4;
	add.s64 	%rd5, %rd6, %rd27;
	setp.ge.s32 	%p19, %r157, %r88;
	@%p19 bra 	$L__BB2_32;
	// begin inline asm
	cp.async.ca.shared.global [%r156], [%rd5], 4;

	// end inline asm
$L__BB2_32:
	setp.ge.s32 	%p20, %r160, %r88;
	@%p20 bra 	$L__BB2_34;
	// begin inline asm
	cp.async.ca.shared.global [%r161], [%rd2], 4;

	// end inline asm
$L__BB2_34:
	add.s32 	%r58, %r155, %r22;
	setp.ge.s32 	%p21, %r159, %r88;
	@%p21 bra 	$L__BB2_36;
	// begin inline asm
	cp.async.ca.shared.global [%r163], [%rd3], 4;

	// end inline asm
$L__BB2_36:
	add.s32 	%r59, %r58, %r22;
	setp.ge.s32 	%p22, %r158, %r88;
	@%p22 bra 	$L__BB2_38;
	// begin inline asm
	cp.async.ca.shared.global [%r162], [%rd4], 4;

	// end inline asm
$L__BB2_38:
	add.s32 	%r130, %r59, %r22;
	add.s32 	%r155, %r130, %r22;
	add.s32 	%r163, %r163, %r28;
	add.s32 	%r162, %r162, %r28;
	add.s32 	%r161, %r161, %r28;
	add.s32 	%r160, %r160, %r30;
	add.s32 	%r159, %r159, %r30;
	add.s32 	%r158, %r158, %r30;
	add.s32 	%r157, %r157, %r30;
	add.s32 	%r156, %r156, %r28;
	setp.lt.u32 	%p23, %r155, 6144;
	@%p23 bra 	$L__BB2_30;
	// begin inline asm
	cp.async.commit_group;

	// end inline asm
$L__BB2_40:
	setp.eq.s32 	%p24, %r27, 0;
	setp.eq.s32 	%p25, %r153, 0;
	mov.u32 	%r131, smem;
	add.s32 	%r132, %r131, 24576;
	selp.b32 	%r69, %r131, %r132, %p25;
	shl.b32 	%r133, %r21, 2;
	add.s32 	%r70, %r69, %r133;
	mov.u32 	%r166, %r21;
	@%p24 bra 	$L__BB2_42;
	ld.shared.f32 	%f1, [%r70];
	fma.rn.f32 	%f2, %f1, 0f3F800347, 0f3F7FD220;
	fma.rn.f32 	%f3, %f2, 0f3F800347, 0f3F7FD220;
	fma.rn.f32 	%f4, %f3, 0f3F800347, 0f3F7FD220;
	fma.rn.f32 	%f5, %f4, 0f3F800347, 0f3F7FD220;
	fma.rn.f32 	%f6, %f5, 0f3F800347, 0f3F7FD220;
	fma.rn.f32 	%f7, %f6, 0f3F800347, 0f3F7FD220;
	fma.rn.f32 	%f8, %f7, 0f3F800347, 0f3F7FD220;
	fma.rn.f32 	%f9, %f8, 0f3F800347, 0f3F7FD220;
	fma.rn.f32 	%f10, %f9, 0f3F800347, 0f3F7FD220;
	fma.rn.f32 	%f11, %f10, 0f3F800347, 0f3F7FD220;
	fma.rn.f32 	%f12, %f11, 0f3F800347, 0f3F7FD220;
	fma.rn.f32 	%f13, %f12, 0f3F800347, 0f3F7FD220;
	fma.rn.f32 	%f14, %f13, 0f3F800347, 0f3F7FD220;
	fma.rn.f32 	%f15, %f14, 0f3F800347, 0f3F7FD220;
	fma.rn.f32 	%f16, %f15, 0f3F800347, 0f3F7FD220;
	fma.rn.f32 	%f17, %f16, 0f3F800347, 0f3F7FD220;
	fma.rn.f32 	%f18, %f17, 0f3F800347, 0f3F7FD220;
	fma.rn.f32 	%f19, %f18, 0f3F800347, 0f3F7FD220;
	fma.rn.f32 	%f20, %f19, 0f3F800347, 0f3F7FD220;
	fma.rn.f32 	%f21, %f20, 0f3F800347, 0f3F7FD220;
	fma.rn.f32 	%f22, %f21, 0f3F800347, 0f3F7FD220;
	fma.rn.f32 	%f23, %f22, 0f3F800347, 0f3F7FD220;
	fma.rn.f32 	%f24, %f23, 0f3F800347, 0f3F7FD220;
	fma.rn.f32 	%f25, %f24, 0f3F800347, 0f3F7FD220;
	fma.rn.f32 	%f26, %f25, 0f3F800347, 0f3F7FD220;
	fma.rn.f32 	%f27, %f26, 0f3F800347, 0f3F7FD220;
	fma.rn.f32 	%f28, %f27, 0f3F800347, 0f3F7FD220;
	fma.rn.f32 	%f29, %f28, 0f3F800347, 0f3F7FD220;
	fma.rn.f32 	%f30, %f29, 0f3F800347, 0f3F7FD220;
	fma.rn.f32 	%f31, %f30, 0f3F800347, 0f3F7FD220;
	fma.rn.f32 	%f32, %f31, 0f3F800347, 0f3F7FD220;
	fma.rn.f32 	%f33, %f32, 0f3F800347, 0f3F7FD220;
	fma.rn.f32 	%f34, %f33, 0f3F800347, 0f3F7FD220;
	fma.rn.f32 	%f35, %f34, 0f3F800347, 0f3F7FD220;
	fma.rn.f32 	%f36, %f35, 0f3F800347, 0f3F7FD220;
	fma.rn.f32 	%f37, %f36, 0f3F800347, 0f3F7FD220;
	fma.rn.f32 	%f38, %f37, 0f3F800347, 0f3F7FD220;
	fma.rn.f32 	%f39, %f38, 0f3F800347, 0f3F7FD220;
	fma.rn.f32 	%f40, %f39, 0f3F800347, 0f3F7FD220;
	fma.rn.f32 	%f41, %f40, 0f3F800347, 0f3F7FD220;
	fma.rn.f32 	%f42, %f41, 0f3F800347, 0f3F7FD220;
	fma.rn.f32 	%f43, %f42, 0f3F800347, 0f3F7FD220;
	fma.rn.f32 	%f44, %f43, 0f3F800347, 0f3F7FD220;
	fma.rn.f32 	%f45, %f44, 0f3F800347, 0f3F7FD220;
	fma.rn.f32 	%f46, %f45, 0f3F800347, 0f3F7FD220;
	fma.rn.f32 	%f47, %f46, 0f3F800347, 0f3F7FD220;
	fma.rn.f32 	%f48, %f47, 0f3F800347, 0f3F7FD220;
	fma.rn.f32 	%f49, %f48, 0f3F800347, 0f3F7FD220;
	fma.rn.f32 	%f50, %f49, 0f3F800347, 0f3F7FD220;
	fma.rn.f32 	%f51, %f50, 0f3F800347, 0f3F7FD220;
	fma.rn.f32 	%f52, %f51, 0f3F800347, 0f3F7FD220;
	fma.rn.f32 	%f53, %f52, 0f3F800347, 0f3F7FD220;
	fma.rn.f32 	%f54, %f53, 0f3F800347, 0f3F7FD220;
	fma.rn.f32 	%f55, %f54, 0f3F800347, 0f3F7FD220;
	fma.rn.f32 	%f56, %f55, 0f3F800347, 0f3F7FD220;
	fma.rn.f32 	%f57, %f56, 0f3F800347, 0f3F7FD220;
	fma.rn.f32 	%f58, %f57, 0f3F800347, 0f3F7FD220;
	fma.rn.f32 	%f59, %f58, 0f3F800347, 0f3F7FD220;
	fma.rn.f32 	%f60, %f59, 0f3F800347, 0f3F7FD220;
	fma.rn.f32 	%f61, %f60, 0f3F800347, 0f3F7FD220;
	fma.rn.f32 	%f62, %f61, 0f3F800347, 0f3F7FD220;
	fma.rn.f32 	%f63, %f62, 0f3F800347, 0f3F7FD220;
	fma.rn.f32 	%f64, %f63, 0f3F800347, 0f3F7FD220;
	fma.rn.f32 	%f65, %f64, 0f3F800347, 0f3F7FD220;
	st.shared.f32 	[%r70], %f65;
	mov.u32 	%r166, %r23;
$L__BB2_42:
	shl.b32 	%r134, %r166, 2;
	add.s32 	%r135, %r69, %r134;
	ld.shared.f32 	%f66, [%r135];
	fma.rn.f32 	%f67, %f66, 0f3F800347, 0f3F7FD220;
	fma.rn.f32 	%f68, %f67, 0f3F800347, 0f3F7FD220;
	fma.rn.f32 	%f69, %f68, 0f3F800347, 0f3F7FD220;
	fma.rn.f32 	%f70, %f69, 0f3F800347, 0f3F7FD220;
	fma.rn.f32 	%f71, %f70, 0f3F800347, 0f3F7FD220;
	fma.rn.f32 	%f72, %f71, 0f3F800347, 0f3F7FD220;
	fma.rn.f32 	%f73, %f72, 0f3F800347, 0f3F7FD220;
	fma.rn.f32 	%f74, %f73, 0f3F800347, 0f3F7FD220;
	fma.rn.f32 	%f75, %f74, 0f3F800347, 0f3F7FD220;
	fma.rn.f32 	%f76, %f75, 0f3F800347, 0f3F7FD220;
	fma.rn.f32 	%f77, %f76, 0f3F800347, 0f3F7FD220;
	fma.rn.f32 	%f78, %f77, 0f3F800347, 0f3F7FD220;
	fma.rn.f32 	%f79, %f78, 0f3F800347, 0f3F7FD220;
	fma.rn.f32 	%f80, %f79, 0f3F800347, 0f3F7FD220;
	fma.rn.f32 	%f81, %f80, 0f3F800347, 0f3F7FD220;
	fma.rn.f32 	%f82, %f81, 0f3F800347, 0f3F7FD220;
	fma.rn.f32 	%f83, %f82, 0f3F800347, 0f3F7FD220;
	fma.rn.f32 	%f84, %f83, 0f3F800347, 0f3F7FD220;
	fma.rn.f32 	%f85, %f84, 0f3F800347, 0f3F7FD220;
	fma.rn.f32 	%f86, %f85, 0f3F800347, 0f3F7FD220;
	fma.rn.f32 	%f87, %f86, 0f3F800347, 0f3F7FD220;
	fma.rn.f32 	%f88, %f87, 0f3F800347, 0f3F7FD220;
	fma.rn.f32 	%f89, %f88, 0f3F800347, 0f3F7FD220;
	fma.rn.f32 	%f90, %f89, 0f3F800347, 0f3F7FD220;
	fma.rn.f32 	%f91, %f90, 0f3F800347, 0f3F7FD220;
	fma.rn.f32 	%f92, %f91, 0f3F800347, 0f3F7FD220;
	fma.rn.f32 	%f93, %f92, 0f3F800347, 0f3F7FD220;
	fma.rn.f32 	%f94, %f93, 0f3F800347, 0f3F7FD220;
	fma.rn.f32 	%f95, %f94, 0f3F800347, 0f3F7FD220;
	fma.rn.f32 	%f96, %f95, 0f3F800347, 0f3F7FD220;
	fma.rn.f32 	%f97, %f96, 0f3F800347, 0f3F7FD220;
	fma.rn.f32 	%f98, %f97, 0f3F800347, 0f3F7FD220;
	fma.rn.f32 	%f99, %f98, 0f3F800347, 0f3F7FD220;
	fma.rn.f32 	%f100, %f99, 0f3F800347, 0f3F7FD220;
	fma.rn.f32 	%f101, %f100, 0f3F800347, 0f3F7FD220;
	fma.rn.f32 	%f102, %f101, 0f3F800347, 0f3F7FD220;
	fma.rn.f32 	%f103, %f102, 0f3F800347, 0f3F7FD220;
	fma.rn.f32 	%f104, %f103, 0f3F800347, 0f3F7FD220;
	fma.rn.f32 	%f105, %f104, 0f3F800347, 0f3F7FD220;
	fma.rn.f32 	%f106, %f105, 0f3F800347, 0f3F7FD220;
	fma.rn.f32 	%f107, %f106, 0f3F800347, 0f3F7FD220;
	fma.rn.f32 	%f108, %f107, 0f3F800347, 0f3F7FD220;
	fma.rn.f32 	%f109, %f108, 0f3F800347, 0f3F7FD220;
	fma.rn.f32 	%f110, %f109, 0f3F800347, 0f3F7FD220;
	fma.rn.f32 	%f111, %f110, 0f3F800347, 0f3F7FD220;
	fma.rn.f32 	%f112, %f111, 0f3F800347, 0f3F7FD220;
	fma.rn.f32 	%f113, %f112, 0f3F800347, 0f3F7FD220;
	fma.rn.f32 	%f114, %f113, 0f3F800347, 0f3F7FD220;
	fma.rn.f32 	%f115, %f114, 0f3F800347, 0f3F7FD220;
	fma.rn.f32 	%f116, %f115, 0f3F800347, 0f3F7FD220;
	fma.rn.f32 	%f117, %f116, 0f3F800347, 0f3F7FD220;
	fma.rn.f32 	%f118, %f117, 0f3F800347, 0f3F7FD220;
	fma.rn.f32 	%f119, %f118, 0f3F800347, 0f3F7FD220;
	fma.rn.f32 	%f120, %f119, 0f3F800347, 0f3F7FD220;
	fma.rn.f32 	%f121, %f120, 0f3F800347, 0f3F7FD220;
	fma.rn.f32 	%f122, %f121, 0f3F800347, 0f3F7FD220;
	fma.rn.f32 	%f123, %f122, 0f3F800347, 0f3F7FD220;
	fma.rn.f32 	%f124, %f123, 0f3F800347, 0f3F7FD220;
	fma.rn.f32 	%f125, %f124, 0f3F800347, 0f3F7FD220;
	fma.rn.f32 	%f126, %f125, 0f3F800347, 0f3F7FD220;
	fma.rn.f32 	%f127, %f126, 0f3F800347, 0f3F7FD220;
	fma.rn.f32 	%f128, %f127, 0f3F800347, 0f3F7FD220;
	fma.rn.f32 	%f129, %f128, 0f3F800347, 0f3F7FD220;
	fma.rn.f32 	%f130, %f129, 0f3F800347, 0f3F7FD220;
	st.shared.f32 	[%r135], %f130;
	add.s32 	%r136, %r135, %r30;
	ld.shared.f32 	%f131, [%r136];
	fma.rn.f32 	%f132, %f131, 0f3F800347, 0f3F7FD220;
	fma.rn.f32 	%f133, %f132, 0f3F800347, 0f3F7FD220;
	fma.rn.f32 	%f134, %f133, 0f3F800347, 0f3F7FD220;
	fma.rn.f32 	%f135, %f134, 0f3F800347, 0f3F7FD220;
	fma.rn.f32 	%f136, %f135, 0f3F800347, 0f3F7FD220;
	fma.rn.f32 	%f137, %f136, 0f3F800347, 0f3F7FD220;
	fma.rn.f32 	%f138, %f137, 0f3F800347, 0f3F7FD220;
	fma.rn.f32 	%f139, %f138, 0f3F800347, 0f3F7FD220;
	fma.rn.f32 	%f140, %f139, 0f3F800347, 0f3F7FD220;
	fma.rn.f32 	%f141, %f140, 0f3F800347, 0f3F7FD220;
	fma.rn.f32 	%f142, %f141, 0f3F800347, 0f3F7FD220;
	fma.rn.f32 	%f143, %f142, 0f3F800347, 0f3F7FD220;
	fma.rn.f32 	%f144, %f143, 0f3F800347, 0f3F7FD220;
	fma.rn.f32 	%f145, %f144, 0f3F800347, 0f3F7FD220;
	fma.rn.f32 	%f146, %f145, 0f3F800347, 0f3F7FD220;
	fma.rn.f32 	%f147, %f146, 0f3F800347, 0f3F7FD220;
	fma.rn.f32 	%f148, %f147, 0f3F800347, 0f3F7FD220;
	fma.rn.f32 	%f149, %f148, 0f3F800347, 0f3F7FD220;
	fma.rn.f32 	%f150, %f149, 0f3F800347, 0f3F7FD220;
	fma.rn.f32 	%f151, %f150, 0f3F800347, 0f3F7FD220;
	fma.rn.f32 	%f152, %f151, 0f3F800347, 0f3F7FD220;
	fma.rn.f32 	%f153, %f152, 0f3F800347, 0f3F7FD220;
	fma.rn.f32 	%f154, %f153, 0f3F800347, 0f3F7FD220;
	fma.rn.f32 	%f155, %f154, 0f3F800347, 0f3F7FD220;
	fma.rn.f32 	%f156, %f155, 0f3F800347, 0f3F7FD220;
	fma.rn.f32 	%f157, %f156, 0f3F800347, 0f3F7FD220;
	fma.rn.f32 	%f158, %f157, 0f3F800347, 0f3F7FD220;
	fma.rn.f32 	%f159, %f158, 0f3F800347, 0f3F7FD220;
	fma.rn.f32 	%f160, %f159, 0f3F800347, 0f3F7FD220;
	fma.rn.f32 	%f161, %f160, 0f3F800347, 0f3F7FD220;
	fma.rn.f32 	%f162, %f161, 0f3F800347, 0f3F7FD220;
	fma.rn.f32 	%f163, %f162, 0f3F800347, 0f3F7FD220;
	fma.rn.f32 	%f164, %f163, 0f3F800347, 0f3F7FD220;
	fma.rn.f32 	%f165, %f164, 0f3F800347, 0f3F7FD220;
	fma.rn.f32 	%f166, %f165, 0f3F800347, 0f3F7FD220;
	fma.rn.f32 	%f167, %f166, 0f3F800347, 0f3F7FD220;
	fma.rn.f32 	%f168, %f167, 0f3F800347, 0f3F7FD220;
	fma.rn.f32 	%f169, %f168, 0f3F800347, 0f3F7FD220;
	fma.rn.f32 	%f170, %f169, 0f3F800347, 0f3F7FD220;
	fma.rn.f32 	%f171, %f170, 0f3F800347, 0f3F7FD220;
	fma.rn.f32 	%f172, %f171, 0f3F800347, 0f3F7FD220;
	fma.rn.f32 	%f173, %f172, 0f3F800347, 0f3F7FD220;
	fma.rn.f32 	%f174, %f173, 0f3F800347, 0f3F7FD220;
	fma.rn.f32 	%f175, %f174, 0f3F800347, 0f3F7FD220;
	fma.rn.f32 	%f176, %f175, 0f3F800347, 0f3F7FD220;
	fma.rn.f32 	%f177, %f176, 0f3F800347, 0f3F7FD220;
	fma.rn.f32 	%f178, %f177, 0f3F800347, 0f3F7FD220;
	fma.rn.f32 	%f179, %f178, 0f3F800347, 0f3F7FD220;
	fma.rn.f32 	%f180, %f179, 0f3F800347, 0f3F7FD220;
	fma.rn.f32 	%f181, %f180, 0f3F800347, 0f3F7FD220;
	fma.rn.f32 	%f182, %f181, 0f3F800347, 0f3F7FD220;
	fma.rn.f32 	%f183, %f182, 0f3F800347, 0f3F7FD220;
	fma.rn.f32 	%f184, %f183, 0f3F800347, 0f3F7FD220;
	fma.rn.f32 	%f185, %f184, 0f3F800347, 0f3F7FD220;
	fma.rn.f32 	%f186, %f185, 0f3F800347, 0f3F7FD220;
	fma.rn.f32 	%f187, %f186, 0f3F800347, 0f3F7FD220;
	fma.rn.f32 	%f188, %f187, 0f3F800347, 0f3F7FD220;
	fma.rn.f32 	%f189, %f188, 0f3F800347, 0f3F7FD220;
	fma.rn.f32 	%f190, %f189, 0f3F800347, 0f3F7FD220;
	fma.rn.f32 	%f191, %f190, 0f3F800347, 0f3F7FD220;
	fma.rn.f32 	%f192, %f191, 0f3F800347, 0f3F7FD220;
	fma.rn.f32 	%f193, %f192, 0f3F800347, 0f3F7FD220;
	fma.rn.f32 	%f194, %f193, 0f3F800347, 0f3F7FD220;
	fma.rn.f32 	%f195, %f194, 0f3F800347, 0f3F7FD220;
	st.shared.f32 	[%r136], %f195;
	add.s32 	%r166, %r166, %r31;
	setp.lt.u32 	%p26, %r166, 6144;
	@%p26 bra 	$L__BB2_42;
	setp.eq.s32 	%p27, %r24, 2;
	mov.u32 	%r167, %r21;
	@%p27 bra 	$L__BB2_52;
	add.s32 	%r74, %r21, %r154;
	setp.ge.s32 	%p28, %r74, %r88;
	@%p28 bra 	$L__BB2_46;
	ld.shared.f32 	%f196, [%r70];
	mul.wide.s32 	%rd32, %r74, 4;
	add.s64 	%rd33, %rd1, %rd32;
	st.global.f32 	[%rd33], %f196;
$L__BB2_46:
	setp.eq.s32 	%p29, %r24, 3;
	mov.u32 	%r167, %r23;
	@%p29 bra 	$L__BB2_52;
	add.s32 	%r75, %r74, %r22;
	setp.ge.s32 	%p30, %r75, %r88;
	@%p30 bra 	$L__BB2_49;
	shl.b32 	%r137, %r22, 2;
	add.s32 	%r138, %r70, %r137;
	ld.shared.f32 	%f197, [%r138];
	mul.wide.s32 	%rd34, %r75, 4;
	add.s64 	%rd35, %rd1, %rd34;
	st.global.f32 	[%rd35], %f197;
$L__BB2_49:
	setp.eq.s32 	%p31, %r24, 0;
	mov.u32 	%r167, %r25;
	@%p31 bra 	$L__BB2_52;
	add.s32 	%r76, %r75, %r22;
	setp.ge.s32 	%p32, %r76, %r88;
	mov.u32 	%r167, %r26;
	@%p32 bra 	$L__BB2_52;
	shl.b32 	%r139, %r25, 2;
	add.s32 	%r140, %r69, %r139;
	ld.shared.f32 	%f198, [%r140];
	mul.wide.s32 	%rd36, %r76, 4;
	add.s64 	%rd37, %rd1, %rd36;
	st.global.f32 	[%rd37], %f198;
	mov.u32 	%r167, %r26;
$L__BB2_52:
	add.s32 	%r79, %r167, %r154;
	setp.ge.s32 	%p33, %r79, %r88;
	@%p33 bra 	$L__BB2_54;
	shl.b32 	%r141, %r167, 2;
	add.s32 	%r142, %r69, %r141;
	ld.shared.f32 	%f199, [%r142];
	mul.wide.s32 	%rd38, %r79, 4;
	add.s64 	%rd39, %rd1, %rd38;
	st.global.f32 	[%rd39], %f199;
$L__BB2_54:
	add.s32 	%r80, %r167, %r22;
	add.s32 	%r81, %r79, %r22;
	setp.ge.s32 	%p34, %r81, %r88;
	@%p34 bra 	$L__BB2_56;
	shl.b32 	%r143, %r80, 2;
	add.s32 	%r144, %r69, %r143;
	ld.shared.f32 	%f200, [%r144];
	mul.wide.s32 	%rd40, %r81, 4;
	add.s64 	%rd41, %rd1, %rd40;
	st.global.f32 	[%rd41], %f200;
$L__BB2_56:
	add.s32 	%r82, %r80, %r22;
	add.s32 	%r83, %r81, %r22;
	setp.ge.s32 	%p35, %r83, %r88;
	@%p35 bra 	$L__BB2_58;
	shl.b32 	%r145, %r82, 2;
	add.s32 	%r146, %r69, %r145;
	ld.shared.f32 	%f201, [%r146];
	mul.wide.s32 	%rd42, %r83, 4;
	add.s64 	%rd43, %rd1, %rd42;
	st.global.f32 	[%rd43], %f201;
$L__BB2_58:
	add.s32 	%r84, %r82, %r22;
	add.s32 	%r85, %r83, %r22;
	setp.ge.s32 	%p36, %r85, %r88;
	@%p36 bra 	$L__BB2_60;
	shl.b32 	%r147, %r84, 2;
	add.s32 	%r148, %r69, %r147;
	ld.shared.f32 	%f202, [%r148];
	mul.wide.s32 	%rd44, %r85, 4;
	add.s64 	%rd45, %rd1, %rd44;
	st.global.f32 	[%rd45], %f202;
$L__BB2_60:
	add.s32 	%r167, %r84, %r22;
	setp.lt.u32 	%p37, %r167, 6144;
	@%p37 bra 	$L__BB2_52;
	setp.ge.s32 	%p38, %r35, %r88;
	@%p38 bra 	$L__BB2_63;
	// begin inline asm
	cp.async.wait_all;

	// end inline asm
$L__BB2_63:
	setp.lt.s32 	%p39, %r35, %r88;
	bar.sync 	0;
	xor.b32  	%r153, %r153, 1;
	mov.u32 	%r154, %r35;
	@%p39 bra 	$L__BB2_19;
$L__BB2_64:
	ret;

}
	// .globl	_Z20cuda_pipeline_kernelPfPKfi
.visible .entry _Z20cuda_pipeline_kernelPfPKfi(
	.param .u64 .ptr .align 1 _Z20cuda_pipeline_kernelPfPKfi_param_0,
	.param .u64 .ptr .align 1 _Z20cuda_pipeline_kernelPfPKfi_param_1,
	.param .u32 _Z20cuda_pipeline_kernelPfPKfi_param_2
)
{
	.reg .pred 	%p<4>;
	.reg .b32 	%r<34>;
	.reg .b64 	%rd<10>;
	// demoted variable
	.shared .align 8 .b8 _ZZ20cuda_pipeline_kernelPfPKfiE12shared_state[40];
	mov.u32 	%r3, %ntid.x;
	mov.u32 	%r4, %ntid.y;
	mul.lo.s32 	%r1, %r3, %r4;
	mov.u32 	%r5, %tid.x;
	mov.u32 	%r6, %tid.y;
	mov.u32 	%r7, %tid.z;
	mad.lo.s32 	%r8, %r7, %r4, %r6;
	mul.lo.s32 	%r9, %r8, %r3;
	or.b32  	%r10, %r9, %r5;
	setp.ne.s32 	%p1, %r10, 0;
	@%p1 bra 	$L__BB3_2;
	mov.u32 	%r20, %ntid.z;
	mul.lo.s32 	%r19, %r1, %r20;
	mov.u32 	%r13, _ZZ20cuda_pipeline_kernelPfPKfiE12shared_state;
	add.s32 	%r11, %r13, 8;
	// begin inline asm
	mbarrier.init.shared.b64 [%r11], %r19;
	// end inline asm
	// begin inline asm
	mbarrier.init.shared.b64 [%r13], %r19;
	// end inline asm
	add.s32 	%r15, %r13, 24;
	// begin inline asm
	mbarrier.init.shared.b64 [%r15], %r19;
	// end inline asm
	add.s32 	%r17, %r13, 16;
	// begin inline asm
	mbarrier.init.shared.b64 [%r17], %r19;
	// end inline asm
	cvt.u64.u32 	%rd2, %r13;
	cvta.shared.u64 	%rd3, %rd2;
	add.s64 	%rd1, %rd3, 32;
	// begin inline asm
	st.relaxed.cta.b32 [%rd1],%r19;
	// end inline asm
$L__BB3_2:
	barrier.sync 	0;
	// begin inline asm
	activemask.b32 %r21;
	// end inline asm
	mov.u32 	%r23, _ZZ20cuda_pipeline_kernelPfPKfiE12shared_state;
	cvt.u64.u32 	%rd4, %r23;
	cvta.shared.u64 	%rd5, %rd4;
	add.s64 	%rd6, %rd5, 32;
	match.any.sync.b64 	%r2, %rd6, %r21;
	brev.b32 	%r24, %r2;
	bfind.shiftamt.u32 	%r25, %r24;
	// begin inline asm
	mov.u32 %r22, %laneid;
	// end inline asm
	setp.ne.s32 	%p2, %r22, %r25;
	@%p2 bra 	$L__BB3_5;
	popc.b32 	%r28, %r2;
	neg.s32 	%r27, %r28;
	// begin inline asm
	fence.sc.cta;
	// end inline asm
	cvta.shared.u64 	%rd9, %rd4;
	add.s64 	%rd7, %rd9, 32;
	// begin inline asm
	atom.add.acquire.cta.u32 %r26,[%rd7],%r27;
	// end inline asm
	setp.ne.s32 	%p3, %r26, %r28;
	@%p3 bra 	$L__BB3_5;
	// begin inline asm
	mbarrier.inval.shared.b64 [%r23];
	// end inline asm
	add.s32 	%r31, %r23, 8;
	// begin inline asm
	mbarrier.inval.shared.b64 [%r31];
	// end inline asm
	add.s32 	%r32, %r23, 16;
	// begin inline asm
	mbarrier.inval.shared.b64 [%r32];
	// end inline asm
	add.s32 	%r33, %r23, 24;
	// begin inline asm
	mbarrier.inval.shared.b64 [%r33];
	// end inline asm
$L__BB3_5:
	ret;

}


// ===== COMPILED SASS (sm_100) =====

	.target	sm_100

	.elftype	@"ET_EXEC"


//--------------------- .note.nv.tkinfo           --------------------------
	.section	.note.nv.tkinfo,"",@"SHT_NOTE"
	.sectionflags	@"SHF_NOTE_NV_TKINFO"
	.tkinfo
        /*0018*/ 	.word	0x00000002
        /*0030*/ 	.string	""
        /*0030*/ 	.string	"ptxas"
        /*0030*/ 	.string	"Cuda compilation tools, release 13.0, V13.0.88"
        /*0030*/ 	.string	"Build cuda_13.0.r13.0/compiler.36424714_0"
        /*0030*/ 	.string	"-arch sm_100 -m 64 "



//--------------------- .note.nv.cuinfo           --------------------------
	.section	.note.nv.cuinfo,"",@"SHT_NOTE"
	.sectionflags	@"SHF_NOTE_NV_CUINFO"
        /*0018*/ 	.short	0x0002
        /*001a*/ 	.short	0x0064
        /*001c*/ 	.short	0x0082
	.zero		2


//--------------------- .nv.info                  --------------------------
	.section	.nv.info,"",@"SHT_CUDA_INFO"
	.align	4


	//----- nvinfo : EIATTR_REGCOUNT
	.align		4
        /*0000*/ 	.byte	0x04, 0x2f
        /*0002*/ 	.short	(.L_1 - .L_0)
	.align		4
.L_0:
        /*0004*/ 	.word	index@(_Z19single_stage_kernelPfPKfi)
        /*0008*/ 	.word	0x00000020


	//----- nvinfo : EIATTR_FRAME_SIZE
	.align		4
.L_1:
        /*000c*/ 	.byte	0x04, 0x11
        /*000e*/ 	.short	(.L_3 - .L_2)
	.align		4
.L_2:
        /*0010*/ 	.word	index@($__internal_2_$__cuda_sm20_div_u16)
        /*0014*/ 	.word	0x00000000


	//----- nvinfo : EIATTR_FRAME_SIZE
	.align		4
.L_3:
        /*0018*/ 	.byte	0x04, 0x11
        /*001a*/ 	.short	(.L_5 - .L_4)
	.align		4
.L_4:
        /*001c*/ 	.word	index@(_Z19single_stage_kernelPfPKfi)
        /*0020*/ 	.word	0x00000000


	//----- nvinfo : EIATTR_REGCOUNT
	.align		4
.L_5:
        /*0024*/ 	.byte	0x04, 0x2f
        /*0026*/ 	.short	(.L_7 - .L_6)
	.align		4
.L_6:
        /*0028*/ 	.word	index@(_Z31double_stage_wo_cp_async_kernelPfPKfi)
        /*002c*/ 	.word	0x00000020


	//----- nvinfo : EIATTR_FRAME_SIZE
	.align		4
.L_7:
        /*0030*/ 	.byte	0x04, 0x11
        /*0032*/ 	.short	(.L_9 - .L_8)
	.align		4
.L_8:
        /*0034*/ 	.word	index@($__internal_1_$__cuda_sm20_div_u16)
        /*0038*/ 	.word	0x00000000


	//----- nvinfo : EIATTR_FRAME_SIZE
	.align		4
.L_9:
        /*003c*/ 	.byte	0x04, 0x11
        /*003e*/ 	.short	(.L_11 - .L_10)
	.align		4
.L_10:
        /*0040*/ 	.word	index@(_Z31double_stage_wo_cp_async_kernelPfPKfi)
        /*0044*/ 	.word	0x00000000


	//----- nvinfo : EIATTR_REGCOUNT
	.align		4
.L_11:
        /*0048*/ 	.byte	0x04, 0x2f
        /*004a*/ 	.short	(.L_13 - .L_12)
	.align		4
.L_12:
        /*004c*/ 	.word	index@(_Z28double_stage_cp_async_kernelPfPKfi)
        /*0050*/ 	.word	0x00000026


	//----- nvinfo : EIATTR_FRAME_SIZE
	.align		4
.L_13:
        /*0054*/ 	.byte	0x04, 0x11
        /*0056*/ 	.short	(.L_15 - .L_14)
	.align		4
.L_14:
        /*0058*/ 	.word	index@($__internal_0_$__cuda_sm20_div_u16)
        /*005c*/ 	.word	0x00000000


	//----- nvinfo : EIATTR_FRAME_SIZE
	.align		4
.L_15:
        /*0060*/ 	.byte	0x04, 0x11
        /*0062*/ 	.short	(.L_17 - .L_16)
	.align		4
.L_16:
        /*0064*/ 	.word	index@(_Z28double_stage_cp_async_kernelPfPKfi)
        /*0068*/ 	.word	0x00000000


	//----- nvinfo : EIATTR_REGCOUNT
	.align		4
.L_17:
        /*006c*/ 	.byte	0x04, 0x2f
        /*006e*/ 	.short	(.L_19 - .L_18)
	.align		4
.L_18:
        /*0070*/ 	.word	index@(_Z20cuda_pipeline_kernelPfPKfi)
        /*0074*/ 	.word	0x0000000c


	//----- nvinfo : EIATTR_FRAME_SIZE
	.align		4
.L_19:
        /*0078*/ 	.byte	0x04, 0x11
        /*007a*/ 	.short	(.L_21 - .L_20)
	.align		4
.L_20:
        /*007c*/ 	.word	index@(_Z20cuda_pipeline_kernelPfPKfi)
        /*0080*/ 	.word	0x00000000


	//----- nvinfo : EIATTR_MIN_STACK_SIZE
	.align		4
.L_21:
        /*0084*/ 	.byte	0x04, 0x12
        /*0086*/ 	.short	(.L_23 - .L_22)
	.align		4
.L_22:
        /*0088*/ 	.word	index@(_Z20cuda_pipeline_kernelPfPKfi)
        /*008c*/ 	.word	0x00000000


	//----- nvinfo : EIATTR_MIN_STACK_SIZE
	.align		4
.L_23:
        /*0090*/ 	.byte	0x04, 0x12
        /*0092*/ 	.short	(.L_25 - .L_24)
	.align		4
.L_24:
        /*0094*/ 	.word	index@(_Z28double_stage_cp_async_kernelPfPKfi)
        /*0098*/ 	.word	0x00000000


	//----- nvinfo : EIATTR_MIN_STACK_SIZE
	.align		4
.L_25:
        /*009c*/ 	.byte	0x04, 0x12
        /*009e*/ 	.short	(.L_27 - .L_26)
	.align		4
.L_26:
        /*00a0*/ 	.word	index@(_Z31double_stage_wo_cp_async_kernelPfPKfi)
        /*00a4*/ 	.word	0x00000000


	//----- nvinfo : EIATTR_MIN_STACK_SIZE
	.align		4
.L_27:
        /*00a8*/ 	.byte	0x04, 0x12
        /*00aa*/ 	.short	(.L_29 - .L_28)
	.align		4
.L_28:
        /*00ac*/ 	.word	index@(_Z19single_stage_kernelPfPKfi)
        /*00b0*/ 	.word	0x00000000
.L_29:


//--------------------- .nv.compat                --------------------------
	.section	.nv.compat,"",@"SHT_CUDA_COMPAT_INFO"
	.align	4
        /*0000*/ 	.byte	0x02, 0x09, 0x00, 0x00, 0x02, 0x02, 0x01, 0x00, 0x02, 0x05, 0x05, 0x00, 0x03, 0x07, 0x01, 0x01
        /*0010*/ 	.byte	0x02, 0x03, 0x00, 0x00, 0x02, 0x06, 0x01, 0x00, 0x04, 0x0b, 0x08, 0x00, 0x01, 0x00, 0x00, 0x00
        /*0020*/ 	.byte	0x00, 0x00, 0x00, 0x00


//--------------------- .nv.info._Z20cuda_pipeline_kernelPfPKfi --------------------------
	.section	.nv.info._Z20cuda_pipeline_kernelPfPKfi,"",@"SHT_CUDA_INFO"
	.sectionflags	@""
	.align	4


	//----- nvinfo : EIATTR_CUDA_API_VERSION
	.align		4
        /*0000*/ 	.byte	0x04, 0x37
        /*0002*/ 	.short	(.L_31 - .L_30)
.L_30:
        /*0004*/ 	.word	0x00000082


	//----- nvinfo : EIATTR_KPARAM_INFO
	.align		4
.L_31:
        /*0008*/ 	.byte	0x04, 0x17
        /*000a*/ 	.short	(.L_33 - .L_32)
.L_32:
        /*000c*/ 	.word	0x00000000
        /*0010*/ 	.short	0x0002
        /*0012*/ 	.short	0x0010
        /*0014*/ 	.byte	0x00, 0xf0, 0x11, 0x00


	//----- nvinfo : EIATTR_KPARAM_INFO
	.align		4
.L_33:
        /*0018*/ 	.byte	0x04, 0x17
        /*001a*/ 	.short	(.L_35 - .L_34)
.L_34:
        /*001c*/ 	.word	0x00000000
        /*0020*/ 	.short	0x0001
        /*0022*/ 	.short	0x0008
        /*0024*/ 	.byte	0x00, 0xf5, 0x21, 0x00


	//----- nvinfo : EIATTR_KPARAM_INFO
	.align		4
.L_35:
        /*0028*/ 	.byte	0x04, 0x17
        /*002a*/ 	.short	(.L_37 - .L_36)
.L_36:
        /*002c*/ 	.word	0x00000000
        /*0030*/ 	.short	0x0000
        /*0032*/ 	.short	0x0000
        /*0034*/ 	.byte	0x00, 0xf5, 0x21, 0x00


	//----- nvinfo : EIATTR_SPARSE_MMA_MASK
	.align		4
.L_37:
        /*0038*/ 	.byte	0x03, 0x50
        /*003a*/ 	.short	0x0000


	//----- nvinfo : EIATTR_MAXREG_COUNT
	.align		4
        /*003c*/ 	.byte	0x03, 0x1b
        /*003e*/ 	.short	0x00ff


	//----- nvinfo : EIATTR_NUM_BARRIERS
	.align		4
        /*0040*/ 	.byte	0x02, 0x4c
        /*0042*/ 	.byte	0x01
	.zero		1


	//----- nvinfo : EIATTR_MERCURY_ISA_VERSION
	.align		4
        /*0044*/ 	.byte	0x03, 0x5f
        /*0046*/ 	.short	0x0101


	//----- nvinfo : EIATTR_COOP_GROUP_MASK_REGIDS
	.align		4
        /*0048*/ 	.byte	0x04, 0x29
        /*004a*/ 	.short	(.L_39 - .L_38)


	//   ....[0]....
.L_38:
        /*004c*/ 	.word	0x05000007


	//   ....[1]....
        /*0050*/ 	.word	0xffffffff


	//----- nvinfo : EIATTR_COOP_GROUP_INSTR_OFFSETS
	.align		4
.L_39:
        /*0054*/ 	.byte	0x04, 0x28
        /*0056*/ 	.short	(.L_41 - .L_40)


	//   ....[0]....
.L_40:
        /*0058*/ 	.word	0x000002d0


	//   ....[1]....
        /*005c*/ 	.word	0x000002e0


	//----- nvinfo : EIATTR_VRC_CTA_INIT_COUNT
	.align		4
.L_41:
        /*0060*/ 	.byte	0x02, 0x4a
	.zero		1
	.zero		1


	//----- nvinfo : EIATTR_MBARRIER_INSTR_OFFSETS
	.align		4
        /*0064*/ 	.byte	0x04, 0x39
        /*0066*/ 	.short	(.L_43 - .L_42)


	//   ....[0]....
.L_42:
        /*0068*/ 	.word	0x00000240
        /*006c*/ 	.word	0x000000ff
        /*0070*/ 	.word	0x00000008
        /*0074*/ 	.short	0x0100
        /*0076*/ 	.byte	0x08
	.zero		1


	//   ....[1]....
        /*0078*/ 	.word	0x00000250
        /*007c*/ 	.word	0x000000ff
        /*0080*/ 	.word	0x00000000
        /*0084*/ 	.short	0x0100
        /*0086*/ 	.byte	0x08
	.zero		1


	//   ....[2]....
        /*0088*/ 	.word	0x00000260
        /*008c*/ 	.word	0x000000ff
        /*0090*/ 	.word	0x00000018
        /*0094*/ 	.short	0x0100
        /*0096*/ 	.byte	0x08
	.zero		1


	//   ....[3]....
        /*0098*/ 	.word	0x00000270
        /*009c*/ 	.word	0x000000ff
        /*00a0*/ 	.word	0x00000010
        /*00a4*/ 	.short	0x0100
        /*00a6*/ 	.byte	0x08
	.zero		1


	//   ....[4]....
        /*00a8*/ 	.word	0x000003a0
        /*00ac*/ 	.word	0x00000008
        /*00b0*/ 	.word	0x00000000
        /*00b4*/ 	.short	0x0108
        /*00b6*/ 	.byte	0xff
	.zero		1


	//   ....[5]....
        /*00b8*/ 	.word	0x000003b0
        /*00bc*/ 	.word	0x00000008
        /*00c0*/ 	.word	0x00000008
        /*00c4*/ 	.short	0x0108
        /*00c6*/ 	.byte	0xff
	.zero		1


	//   ....[6]....
        /*00c8*/ 	.word	0x000003c0
        /*00cc*/ 	.word	0x00000008
        /*00d0*/ 	.word	0x00000010
        /*00d4*/ 	.short	0x0108
        /*00d6*/ 	.byte	0xff
	.zero		1


	//   ....[7]....
        /*00d8*/ 	.word	0x000003d0
        /*00dc*/ 	.word	0x00000008
        /*00e0*/ 	.word	0x00000018
        /*00e4*/ 	.short	0x0108
        /*00e6*/ 	.byte	0xff
	.zero		1


	//----- nvinfo : EIATTR_NUM_MBARRIERS
	.align		4
.L_43:
        /*00e8*/ 	.byte	0x03, 0x38
        /*00ea*/ 	.short	0x0004


	//----- nvinfo : EIATTR_EXIT_INSTR_OFFSETS
	.align		4
        /*00ec*/ 	.byte	0x04, 0x1c
        /*00ee*/ 	.short	(.L_45 - .L_44)


	//   ....[0]....
.L_44:
        /*00f0*/ 	.word	0x00000320


	//   ....[1]....
        /*00f4*/ 	.word	0x00000390


	//   ....[2]....
        /*00f8*/ 	.word	0x000003e0


	//----- nvinfo : EIATTR_CRS_STACK_SIZE
	.align		4
.L_45:
        /*00fc*/ 	.byte	0x04, 0x1e
        /*00fe*/ 	.short	(.L_47 - .L_46)
.L_46:
        /*0100*/ 	.word	0x00000000


	//----- nvinfo : EIATTR_CBANK_PARAM_SIZE
	.align		4
.L_47:
        /*0104*/ 	.byte	0x03, 0x19
        /*0106*/ 	.short	0x0014


	//----- nvinfo : EIATTR_PARAM_CBANK
	.align		4
        /*0108*/ 	.byte	0x04, 0x0a
        /*010a*/ 	.short	(.L_49 - .L_48)
	.align		4
.L_48:
        /*010c*/ 	.word	index@(.nv.constant0._Z20cuda_pipeline_kernelPfPKfi)
        /*0110*/ 	.short	0x0380
        /*0112*/ 	.short	0x0014


	//----- nvinfo : EIATTR_SW_WAR
	.align		4
.L_49:
        /*0114*/ 	.byte	0x04, 0x36
        /*0116*/ 	.short	(.L_51 - .L_50)
.L_50:
        /*0118*/ 	.word	0x00000008
.L_51:


//--------------------- .nv.info._Z28double_stage_cp_async_kernelPfPKfi --------------------------
	.section	.nv.info._Z28double_stage_cp_async_kernelPfPKfi,"",@"SHT_CUDA_INFO"
	.sectionflags	@""
	.align	4


	//----- nvinfo : EIATTR_CUDA_API_VERSION
	.align		4
        /*0000*/ 	.byte	0x04, 0x37
        /*0002*/ 	.short	(.L_53 - .L_52)
.L_52:
        /*0004*/ 	.word	0x00000082


	//----- nvinfo : EIATTR_KPARAM_INFO
	.align		4
.L_53:
        /*0008*/ 	.byte	0x04, 0x17
        /*000a*/ 	.short	(.L_55 - .L_54)
.L_54:
        /*000c*/ 	.word	0x00000000
        /*0010*/ 	.short	0x0002
        /*0012*/ 	.short	0x0010
        /*0014*/ 	.byte	0x00, 0xf0, 0x11, 0x00


	//----- nvinfo : EIATTR_KPARAM_INFO
	.align		4
.L_55:
        /*0018*/ 	.byte	0x04, 0x17
        /*001a*/ 	.short	(.L_57 - .L_56)
.L_56:
        /*001c*/ 	.word	0x00000000
        /*0020*/ 	.short	0x0001
        /*0022*/ 	.short	0x0008
        /*0024*/ 	.byte	0x00, 0xf5, 0x21, 0x00


	//----- nvinfo : EIATTR_KPARAM_INFO
	.align		4
.L_57:
        /*0028*/ 	.byte	0x04, 0x17
        /*002a*/ 	.short	(.L_59 - .L_58)
.L_58:
        /*002c*/ 	.word	0x00000000
        /*0030*/ 	.short	0x0000
        /*0032*/ 	.short	0x0000
        /*0034*/ 	.byte	0x00, 0xf5, 0x21, 0x00


	//----- nvinfo : EIATTR_SPARSE_MMA_MASK
	.align		4
.L_59:
        /*0038*/ 	.byte	0x03, 0x50
        /*003a*/ 	.short	0x0000


	//----- nvinfo : EIATTR_MAXREG_COUNT
	.align		4
        /*003c*/ 	.byte	0x03, 0x1b
        /*003e*/ 	.short	0x00ff


	//----- nvinfo : EIATTR_NUM_BARRIERS
	.align		4
        /*0040*/ 	.byte	0x02, 0x4c
        /*0042*/ 	.byte	0x01
	.zero		1


	//----- nvinfo : EIATTR_MERCURY_ISA_VERSION
	.align		4
        /*0044*/ 	.byte	0x03, 0x5f
        /*0046*/ 	.short	0x0101


	//----- nvinfo : EIATTR_VRC_CTA_INIT_COUNT
	.align		4
        /*0048*/ 	.byte	0x02, 0x4a
	.zero		1
	.zero		1


	//----- nvinfo : EIATTR_EXIT_INSTR_OFFSETS
	.align		4
        /*004c*/ 	.byte	0x04, 0x1c
        /*004e*/ 	.short	(.L_61 - .L_60)


	//   ....[0]....
.L_60:
        /*0050*/ 	.word	0x000005b0


	//   ....[1]....
        /*0054*/ 	.word	0x00001fa0


	//----- nvinfo : EIATTR_CRS_STACK_SIZE
	.align		4
.L_61:
        /*0058*/ 	.byte	0x04, 0x1e
        /*005a*/ 	.short	(.L_63 - .L_62)
.L_62:
        /*005c*/ 	.word	0x00000000


	//----- nvinfo : EIATTR_CBANK_PARAM_SIZE
	.align		4
.L_63:
        /*0060*/ 	.byte	0x03, 0x19
        /*0062*/ 	.short	0x0014


	//----- nvinfo : EIATTR_PARAM_CBANK
	.align		4
        /*0064*/ 	.byte	0x04, 0x0a
        /*0066*/ 	.short	(.L_65 - .L_64)
	.align		4
.L_64:
        /*0068*/ 	.word	index@(.nv.constant0._Z28double_stage_cp_async_kernelPfPKfi)
        /*006c*/ 	.short	0x0380
        /*006e*/ 	.short	0x0014


	//----- nvinfo : EIATTR_SW_WAR
	.align		4
.L_65:
        /*0070*/ 	.byte	0x04, 0x36
        /*0072*/ 	.short	(.L_67 - .L_66)
.L_66:
        /*0074*/ 	.word	0x00000008
.L_67:


//--------------------- .nv.info._Z31double_stage_wo_cp_async_kernelPfPKfi --------------------------
	.section	.nv.info._Z31double_stage_wo_cp_async_kernelPfPKfi,"",@"SHT_CUDA_INFO"
	.sectionflags	@""
	.align	4


	//----- nvinfo : EIATTR_CUDA_API_VERSION
	.align		4
        /*0000*/ 	.byte	0x04, 0x37
        /*0002*/ 	.short	(.L_69 - .L_68)
.L_68:
        /*0004*/ 	.word	0x00000082


	//----- nvinfo : EIATTR_KPARAM_INFO
	.align		4
.L_69:
        /*0008*/ 	.byte	0x04, 0x17
        /*000a*/ 	.short	(.L_71 - .L_70)
.L_70:
        /*000c*/ 	.word	0x00000000
        /*0010*/ 	.short	0x0002
        /*0012*/ 	.short	0x0010
        /*0014*/ 	.byte	0x00, 0xf0, 0x11, 0x00


	//----- nvinfo : EIATTR_KPARAM_INFO
	.align		4
.L_71:
        /*0018*/ 	.byte	0x04, 0x17
        /*001a*/ 	.short	(.L_73 - .L_72)
.L_72:
        /*001c*/ 	.word	0x00000000
        /*0020*/ 	.short	0x0001
        /*0022*/ 	.short	0x0008
        /*0024*/ 	.byte	0x00, 0xf5, 0x21, 0x00


	//----- nvinfo : EIATTR_KPARAM_INFO
	.align		4
.L_73:
        /*0028*/ 	.byte	0x04, 0x17
        /*002a*/ 	.short	(.L_75 - .L_74)
.L_74:
        /*002c*/ 	.word	0x00000000
        /*0030*/ 	.short	0x0000
        /*0032*/ 	.short	0x0000
        /*0034*/ 	.byte	0x00, 0xf5, 0x21, 0x00


	//----- nvinfo : EIATTR_SPARSE_MMA_MASK
	.align		4
.L_75:
        /*0038*/ 	.byte	0x03, 0x50
        /*003a*/ 	.short	0x0000


	//----- nvinfo : EIATTR_MAXREG_COUNT
	.align		4
        /*003c*/ 	.byte	0x03, 0x1b
        /*003e*/ 	.short	0x00ff


	//----- nvinfo : EIATTR_NUM_BARRIERS
	.align		4
        /*0040*/ 	.byte	0x02, 0x4c
        /*0042*/ 	.byte	0x01
	.zero		1


	//----- nvinfo : EIATTR_MERCURY_ISA_VERSION
	.align		4
        /*0044*/ 	.byte	0x03, 0x5f
        /*0046*/ 	.short	0x0101


	//----- nvinfo : EIATTR_VRC_CTA_INIT_COUNT
	.align		4
        /*0048*/ 	.byte	0x02, 0x4a
	.zero		1
	.zero		1


	//----- nvinfo : EIATTR_EXIT_INSTR_OFFSETS
	.align		4
        /*004c*/ 	.byte	0x04, 0x1c
        /*004e*/ 	.short	(.L_77 - .L_76)


	//   ....[0]....
.L_76:
        /*0050*/ 	.word	0x00000550


	//   ....[1]....
        /*0054*/ 	.word	0x00001ea0


	//----- nvinfo : EIATTR_CRS_STACK_SIZE
	.align		4
.L_77:
        /*0058*/ 	.byte	0x04, 0x1e
        /*005a*/ 	.short	(.L_79 - .L_78)
.L_78:
        /*005c*/ 	.word	0x00000000


	//----- nvinfo : EIATTR_CBANK_PARAM_SIZE
	.align		4
.L_79:
        /*0060*/ 	.byte	0x03, 0x19
        /*0062*/ 	.short	0x0014


	//----- nvinfo : EIATTR_PARAM_CBANK
	.align		4
        /*0064*/ 	.byte	0x04, 0x0a
        /*0066*/ 	.short	(.L_81 - .L_80)
	.align		4
.L_80:
        /*0068*/ 	.word	index@(.nv.constant0._Z31double_stage_wo_cp_async_kernelPfPKfi)
        /*006c*/ 	.short	0x0380
        /*006e*/ 	.short	0x0014


	//----- nvinfo : EIATTR_SW_WAR
	.align		4
.L_81:
        /*0070*/ 	.byte	0x04, 0x36
        /*0072*/ 	.short	(.L_83 - .L_82)
.L_82:
        /*0074*/ 	.word	0x00000008
.L_83:


//--------------------- .nv.info._Z19single_stage_kernelPfPKfi --------------------------
	.section	.nv.info._Z19single_stage_kernelPfPKfi,"",@"SHT_CUDA_INFO"
	.sectionflags	@""
	.align	4


	//----- nvinfo : EIATTR_CUDA_API_VERSION
	.align		4
        /*0000*/ 	.byte	0x04, 0x37
        /*0002*/ 	.short	(.L_85 - .L_84)
.L_84:
        /*0004*/ 	.word	0x00000082


	//----- nvinfo : EIATTR_KPARAM_INFO
	.align		4
.L_85:
        /*0008*/ 	.byte	0x04, 0x17
        /*000a*/ 	.short	(.L_87 - .L_86)
.L_86:
        /*000c*/ 	.word	0x00000000
        /*0010*/ 	.short	0x0002
        /*0012*/ 	.short	0x0010
        /*0014*/ 	.byte	0x00, 0xf0, 0x11, 0x00


	//----- nvinfo : EIATTR_KPARAM_INFO
	.align		4
.L_87:
        /*0018*/ 	.byte	0x04, 0x17
        /*001a*/ 	.short	(.L_89 - .L_88)
.L_88:
        /*001c*/ 	.word	0x00000000
        /*0020*/ 	.short	0x0001
        /*0022*/ 	.short	0x0008
        /*0024*/ 	.byte	0x00, 0xf5, 0x21, 0x00


	//----- nvinfo : EIATTR_KPARAM_INFO
	.align		4
.L_89:
        /*0028*/ 	.byte	0x04, 0x17
        /*002a*/ 	.short	(.L_91 - .L_90)
.L_90:
        /*002c*/ 	.word	0x00000000
        /*0030*/ 	.short	0x0000
        /*0032*/ 	.short	0x0000
        /*0034*/ 	.byte	0x00, 0xf5, 0x21, 0x00


	//----- nvinfo : EIATTR_SPARSE_MMA_MASK
	.align		4
.L_91:
        /*0038*/ 	.byte	0x03, 0x50
        /*003a*/ 	.short	0x0000


	//----- nvinfo : EIATTR_MAXREG_COUNT
	.align		4
        /*003c*/ 	.byte	0x03, 0x1b
        /*003e*/ 	.short	0x00ff


	//----- nvinfo : EIATTR_NUM_BARRIERS
	.align		4
        /*0040*/ 	.byte	0x02, 0x4c
        /*0042*/ 	.byte	0x01
	.zero		1


	//----- nvinfo : EIATTR_MERCURY_ISA_VERSION
	.align		4
        /*0044*/ 	.byte	0x03, 0x5f
        /*0046*/ 	.short	0x0101


	//----- nvinfo : EIATTR_VRC_CTA_INIT_COUNT
	.align		4
        /*0048*/ 	.byte	0x02, 0x4a
	.zero		1
	.zero		1


	//----- nvinfo : EIATTR_EXIT_INSTR_OFFSETS
	.align		4
        /*004c*/ 	.byte	0x04, 0x1c
        /*004e*/ 	.short	(.L_93 - .L_92)


	//   ....[0]....
.L_92:
        /*0050*/ 	.word	0x00000050


	//   ....[1]....
        /*0054*/ 	.word	0x00001910


	//----- nvinfo : EIATTR_CRS_STACK_SIZE
	.align		4
.L_93:
        /*0058*/ 	.byte	0x04, 0x1e
        /*005a*/ 	.short	(.L_95 - .L_94)
.L_94:
        /*005c*/ 	.word	0x00000000


	//----- nvinfo : EIATTR_CBANK_PARAM_SIZE
	.align		4
.L_95:
        /*0060*/ 	.byte	0x03, 0x19
        /*0062*/ 	.short	0x0014


	//----- nvinfo : EIATTR_PARAM_CBANK
	.align		4
        /*0064*/ 	.byte	0x04, 0x0a
        /*0066*/ 	.short	(.L_97 - .L_96)
	.align		4
.L_96:
        /*0068*/ 	.word	index@(.nv.constant0._Z19single_stage_kernelPfPKfi)
        /*006c*/ 	.short	0x0380
        /*006e*/ 	.short	0x0014


	//----- nvinfo : EIATTR_SW_WAR
	.align		4
.L_97:
        /*0070*/ 	.byte	0x04, 0x36
        /*0072*/ 	.short	(.L_99 - .L_98)
.L_98:
        /*0074*/ 	.word	0x00000008
.L_99:


//--------------------- .nv.callgraph             --------------------------
	.section	.nv.callgraph,"",@"SHT_CUDA_CALLGRAPH"
	.align	4
	.sectionentsize	8
	.align		4
        /*0000*/ 	.word	0x00000000
	.align		4
        /*0004*/ 	.word	0xffffffff
	.align		4
        /*0008*/ 	.word	0x00000000
	.align		4
        /*000c*/ 	.word	0xfffffffe
	.align		4
        /*0010*/ 	.word	0x00000000
	.align		4
        /*0014*/ 	.word	0xfffffffd
	.align		4
        /*0018*/ 	.word	0x00000000
	.align		4
        /*001c*/ 	.word	0xfffffffc


//--------------------- .text._Z20cuda_pipeline_kernelPfPKfi --------------------------
	.section	.text._Z20cuda_pipeline_kernelPfPKfi,"ax",@progbits
	.align	128
        .global         _Z20cuda_pipeline_kernelPfPKfi
        .type           _Z20cuda_pipeline_kernelPfPKfi,@function
        .size           _Z20cuda_pipeline_kernelPfPKfi,(.L_x_77 - _Z20cuda_pipeline_kernelPfPKfi)
        .other          _Z20cuda_pipeline_kernelPfPKfi,@"STO_CUDA_ENTRY STV_DEFAULT"
_Z20cuda_pipeline_kernelPfPKfi:
.text._Z20cuda_pipeline_kernelPfPKfi:
[----:B------:R-:W-:Y:S01]  /*0000*/  LDC R1, c[0x0][0x37c] ;  /* 0x0000df00ff017b82 */ /* 0x000fe20000000800 */
[----:B------:R-:W0:Y:S01]  /*0010*/  S2R R0, SR_TID.Y ;  /* 0x0000000000007919 */ /* 0x000e220000002200 */
[----:B------:R-:W1:Y:S01]  /*0020*/  LDCU UR6, c[0x0][0x360] ;  /* 0x00006c00ff0677ac */ /* 0x000e620008000800 */
[----:B------:R-:W-:Y:S01]  /*0030*/  MOV R2, 0x400 ;  /* 0x0000040000027802 */ /* 0x000fe20000000f00 */
[----:B------:R-:W-:Y:S01]  /*0040*/  BSSY.RECONVERGENT B0, `(.L_x_0) ;  /* 0x0000026000007945 */ /* 0x000fe20003800200 */
[----:B------:R-:W0:Y:S01]  /*0050*/  S2R R3, SR_TID.Z ;  /* 0x0000000000037919 */ /* 0x000e220000002300 */
[----:B------:R-:W0:Y:S01]  /*0060*/  LDCU UR4, c[0x0][0x364] ;  /* 0x00006c80ff0477ac */ /* 0x000e220008000800 */
[----:B------:R-:W2:Y:S01]  /*0070*/  S2R R5, SR_TID.X ;  /* 0x0000000000057919 */ /* 0x000ea20000002100 */
[----:B------:R-:W3:Y:S01]  /*0080*/  LDCU.64 UR10, c[0x0][0x358] ;  /* 0x00006b00ff0a77ac */ /* 0x000ee20008000a00 */
[----:B------:R-:W4:Y:S01]  /*0090*/  S2R R7, SR_CgaCtaId ;  /* 0x0000000000077919 */ /* 0x000f220000008800 */
[----:B------:R-:W5:Y:S01]  /*00a0*/  S2R R9, SR_SWINHI ;  /* 0x0000000000097919 */ /* 0x000f620000002f00 */
[----:B0-----:R-:W-:-:S04]  /*00b0*/  IMAD R0, R3, UR4, R0 ;  /* 0x0000000403007c24 */ /* 0x001fc8000f8e0200 */
[----:B-1----:R-:W-:Y:S01]  /*00c0*/  IMAD R0, R0, UR6, RZ ;  /* 0x0000000600007c24 */ /* 0x002fe2000f8e02ff */
[----:B------:R-:W-:Y:S01]  /*00d0*/  UIMAD UR6, UR6, UR4, URZ ;  /* 0x00000004060672a4 */ /* 0x000fe2000f8e02ff */
[----:B----4-:R-:W-:-:S03]  /*00e0*/  LEA R8, R7, R2, 0x18 ;  /* 0x0000000207087211 */ /* 0x010fc600078ec0ff */
[----:B--2---:R-:W-:Y:S02]  /*00f0*/  LOP3.LUT P0, RZ, R0, R5, RZ, 0xfc, !PT ;  /* 0x0000000500ff7212 */ /* 0x004fe4000780fcff */
[----:B------:R-:W-:Y:S02]  /*0100*/  MOV R2, R8 ;  /* 0x0000000800027202 */ /* 0x000fe40000000f00 */
[----:B-----5:R-:W-:Y:S02]  /*0110*/  MOV R3, R9 ;  /* 0x0000000900037202 */ /* 0x020fe40000000f00 */
[----:B------:R-:W-:-:S05]  /*0120*/  IADD3 R4, P1, PT, R2, 0x20, RZ ;  /* 0x0000002002047810 */ /* 0x000fca0007f3e0ff */
[----:B------:R-:W-:Y:S02]  /*0130*/  IMAD.X R5, RZ, RZ, R3, P1 ;  /* 0x000000ffff057224 */ /* 0x000fe400008e0603 */
[----:B---3--:R-:W-:Y:S06]  /*0140*/  @P0 BRA `(.L_x_1) ;  /* 0x0000000000540947 */ /* 0x008fec0003800000 */
[----:B------:R-:W0:Y:S01]  /*0150*/  S2UR UR8, SR_CgaCtaId ;  /* 0x00000000000879c3 */ /* 0x000e220000008800 */
[----:B------:R-:W1:Y:S01]  /*0160*/  LDCU UR7, c[0x0][0x368] ;  /* 0x00006d00ff0777ac */ /* 0x000e620008000800 */
[----:B------:R-:W-:-:S06]  /*0170*/  UMOV UR4, 0x400 ;  /* 0x0000040000047882 */ /* 0x000fcc0000000000 */
[----:B------:R-:W2:Y:S01]  /*0180*/  S2UR UR9, SR_SWINHI ;  /* 0x00000000000979c3 */ /* 0x000ea20000002f00 */
[----:B-1----:R-:W-:-:S04]  /*0190*/  UIMAD UR7, UR6, UR7, URZ ;  /* 0x00000007060772a4 */ /* 0x002fc8000f8e02ff */
[----:B------:R-:W-:-:S04]  /*01a0*/  UIADD3 UR12, UPT, UPT, -UR7, 0x100000, URZ ;  /* 0x00100000070c7890 */ /* 0x000fc8000fffe1ff */
[----:B------:R-:W-:Y:S02]  /*01b0*/  USHF.L.U32 UR13, UR12, 0xb, URZ ;  /* 0x0000000b0c0d7899 */ /* 0x000fe400080006ff */
[----:B------:R-:W-:Y:S02]  /*01c0*/  USHF.L.U32 UR12, UR12, 0x1, URZ ;  /* 0x000000010c0c7899 */ /* 0x000fe400080006ff */
[----:B0-----:R-:W-:Y:S01]  /*01d0*/  ULEA UR8, UR8, UR4, 0x18 ;  /* 0x0000000408087291 */ /* 0x001fe2000f8ec0ff */
[----:B------:R-:W-:-:S06]  /*01e0*/  IMAD.U32 R9, RZ, RZ, UR7 ;  /* 0x00000007ff097e24 */ /* 0x000fcc000f8e00ff */
[----:B------:R-:W-:Y:S01]  /*01f0*/  UMOV UR4, UR8 ;  /* 0x0000000800047c82 */ /* 0x000fe20008000000 */
[----:B--2---:R-:W-:Y:S01]  /*0200*/  UMOV UR5, UR9 ;  /* 0x0000000900057c82 */ /* 0x004fe20008000000 */
[----:B------:R-:W-:Y:S02]  /*0210*/  IMAD.U32 R6, RZ, RZ, UR4 ;  /* 0x00000004ff067e24 */ /* 0x000fe4000f8e00ff */
[----:B------:R-:W-:Y:S01]  /*0220*/  IMAD.U32 R7, RZ, RZ, UR5 ;  /* 0x00000005ff077e24 */ /* 0x000fe2000f8e00ff */
[----:B------:R-:W0:Y:S02]  /*0230*/  FENCE.VIEW.ASYNC.S ;  /* 0x00000000000073c6 */ /* 0x000e240000000000 */
[----:B0-----:R0:W1:Y:S01]  /*0240*/  SYNCS.EXCH.64 URZ, [UR8+0x8], UR12 ;  /* 0x0000080c08ff75b2 */ /* 0x0010620008000100 */
[----:B------:R0:W1:Y:S01]  /*0250*/  SYNCS.EXCH.64 URZ, [UR8], UR12 ;  /* 0x0000000c08ff75b2 */ /* 0x0000620008000100 */
[----:B------:R0:W1:Y:S01]  /*0260*/  SYNCS.EXCH.64 URZ, [UR8+0x18], UR12 ;  /* 0x0000180c08ff75b2 */ /* 0x0000620008000100 */
[----:B------:R0:W1:Y:S02]  /*0270*/  SYNCS.EXCH.64 URZ, [UR8+0x10], UR12 ;  /* 0x0000100c08ff75b2 */ /* 0x0000640008000100 */
[----:B-1----:R0:W-:Y:S01]  /*0280*/  ST.E.STRONG.SM desc[UR10][R6.64+0x20], R9 ;  /* 0x0000200906007985 */ /* 0x0021e2000c10b90a */
[----:B------:R-:W-:Y:S01]  /*0290*/  NOP ;  /* 0x0000000000007918 */ /* 0x000fe20000000000 */
.L_x_1:
[----:B0-----:R-:W-:Y:S05]  /*02a0*/  BSYNC.RECONVERGENT B0 ;  /* 0x0000000000007941 */ /* 0x001fea0003800200 */
.L_x_0:
[----:B------:R-:W-:Y:S01]  /*02b0*/  VOTE.ANY R7, PT, PT ;  /* 0x0000000000077806 */ /* 0x000fe200038e0100 */
[----:B------:R-:W0:Y:S01]  /*02c0*/  S2R R9, SR_LANEID ;  /* 0x0000000000097919 */ /* 0x000e220000000000 */
[----:B------:R-:W1:Y:S08]  /*02d0*/  MATCH.ANY.U64 R4, R4 ;  /* 0x00000000040473a1 */ /* 0x000e7000000e8200 */
[----:B------:R-:W-:Y:S06]  /*02e0*/  BAR.SYNC.DEFER_BLOCKING 0x0 ;  /* 0x0000000000007b1d */ /* 0x000fec0000010000 */
[----:B-1----:R-:W1:Y:S08]  /*02f0*/  BREV R0, R4 ;  /* 0x0000000400007301 */ /* 0x002e700000000000 */
[----:B-1----:R-:W0:Y:S02]  /*0300*/  FLO.U32.SH R0, R0 ;  /* 0x0000000000007300 */ /* 0x002e2400000e0400 */
[----:B0-----:R-:W-:-:S13]  /*0310*/  ISETP.NE.AND P0, PT, R9, R0, PT ;  /* 0x000000000900720c */ /* 0x001fda0003f05270 */
[----:B------:R-:W-:Y:S05]  /*0320*/  @P0 EXIT ;  /* 0x000000000000094d */ /* 0x000fea0003800000 */
[----:B------:R-:W0:Y:S02]  /*0330*/  POPC R4, R4 ;  /* 0x0000000400047309 */ /* 0x000e240000000000 */
[----:B0-----:R-:W-:Y:S01]  /*0340*/  IMAD.MOV R5, RZ, RZ, -R4 ;  /* 0x000000ffff057224 */ /* 0x001fe200078e0a04 */
[----:B------:R0:W-:Y:S06]  /*0350*/  MEMBAR.SC.CTA ;  /* 0x0000000000007992 */ /* 0x0001ec0000000000 */
[----:B0-----:R-:W2:Y:S02]  /*0360*/  ATOM.E.ADD.STRONG.SM PT, R3, desc[UR10][R2.64+0x20], R5 ;  /* 0x800020050203798a */ /* 0x001ea400081eb10a */
[----:B--2---:R-:W-:Y:S01]  /*0370*/  NOP ;  /* 0x0000000000007918 */ /* 0x004fe20000000000 */
[----:B------:R-:W-:-:S13]  /*0380*/  ISETP.NE.AND P0, PT, R3, R4, PT ;  /* 0x000000040300720c */ /* 0x000fda0003f05270 */
[----:B------:R-:W-:Y:S05]  /*0390*/  @P0 EXIT ;  /* 0x000000000000094d */ /* 0x000fea0003800000 */
[----:B------:R-:W0:Y:S02]  /*03a0*/  SYNCS.CCTL.IV [R8+URZ] ;  /* 0x00000000080079b1 */ /* 0x000e2400080000ff */
[----:B0-----:R-:W0:Y:S02]  /*03b0*/  SYNCS.CCTL.IV [R8+URZ+0x8] ;  /* 0x00000800080079b1 */ /* 0x001e2400080000ff */
[----:B0-----:R-:W0:Y:S02]  /*03c0*/  SYNCS.CCTL.IV [R8+URZ+0x10] ;  /* 0x00001000080079b1 */ /* 0x001e2400080000ff */
[----:B0-----:R-:W-:Y:S01]  /*03d0*/  SYNCS.CCTL.IV [R8+URZ+0x18] ;  /* 0x00001800080079b1 */ /* 0x001fe200080000ff */
[----:B------:R-:W-:Y:S05]  /*03e0*/  EXIT ;  /* 0x000000000000794d */ /* 0x000fea0003800000 */
.L_x_2:
[----:B------:R-:W-:-:S00]  /*03f0*/  BRA `(.L_x_2) ;  /* 0xfffffffc00fc7947 */ /* 0x000fc0000383ffff */
[----:B------:R-:W-:-:S00]  /*0400*/  NOP ;  /* 0x0000000000007918 */ /* 0x000fc00000000000 */
[----:B------:R-:W-:-:S00]  /*0410*/  NOP ;  /* 0x0000000000007918 */ /* 0x000fc00000000000 */
[----:B------:R-:W-:-:S00]  /*0420*/  NOP ;  /* 0x0000000000007918 */ /* 0x000fc00000000000 */
[----:B------:R-:W-:-:S00]  /*0430*/  NOP ;  /* 0x0000000000007918 */ /* 0x000fc00000000000 */
[----:B------:R-:W-:-:S00]  /*0440*/  NOP ;  /* 0x0000000000007918 */ /* 0x000fc00000000000 */
[----:B------:R-:W-:-:S00]  /*0450*/  NOP ;  /* 0x0000000000007918 */ /* 0x000fc00000000000 */
[----:B------:R-:W-:-:S00]  /*0460*/  NOP ;  /* 0x0000000000007918 */ /* 0x000fc00000000000 */
[----:B------:R-:W-:-:S00]  /*0470*/  NOP ;  /* 0x0000000000007918 */ /* 0x000fc00000000000 */
.L_x_77:


//--------------------- .text._Z28double_stage_cp_async_kernelPfPKfi --------------------------
	.section	.text._Z28double_stage_cp_async_kernelPfPKfi,"ax",@progbits
	.align	128
        .global         _Z28double_stage_cp_async_kernelPfPKfi
        .type           _Z28double_stage_cp_async_kernelPfPKfi,@function
        .size           _Z28double_stage_cp_async_kernelPfPKfi,(.L_x_74 - _Z28double_stage_cp_async_kernelPfPKfi)
        .other          _Z28double_stage_cp_async_kernelPfPKfi,@"STO_CUDA_ENTRY STV_DEFAULT"
_Z28double_stage_cp_async_kernelPfPKfi:
.text._Z28double_stage_cp_async_kernelPfPKfi:
[----:B------:R-:W-:Y:S08]  /*0000*/  LDC R1, c[0x0][0x37c] ;  /* 0x0000df00ff017b82 */ /* 0x000ff00000000800 */
[----:B------:R-:W1:Y:S01]  /*0010*/  S2UR UR4, SR_CTAID.X ;  /* 0x00000000000479c3 */ /* 0x000e620000002500 */
[----:B------:R-:W2:Y:S01]  /*0020*/  LDCU UR5, c[0x0][0x390] ;  /* 0x00007200ff0577ac */ /* 0x000ea20008000800 */
[----:B------:R-:W3:Y:S06]  /*0030*/  LDCU.64 UR8, c[0x0][0x358] ;  /* 0x00006b00ff0877ac */ /* 0x000eec0008000a00 */
[----:B------:R-:W4:Y:S01]  /*0040*/  LDC R0, c[0x0][0x370] ;  /* 0x0000dc00ff007b82 */ /* 0x000f220000000800 */
[----:B--2---:R-:W-:Y:S01]  /*0050*/  MOV R10, UR5 ;  /* 0x00000005000a7c02 */ /* 0x004fe20008000f00 */
[----:B-1----:R-:W-:-:S06]  /*0060*/  UIMAD UR4, UR4, 0x1800, URZ ;  /* 0x00001800040478a4 */ /* 0x002fcc000f8e02ff */
[----:B------:R-:W-:Y:S02]  /*0070*/  ISETP.LE.AND P0, PT, R10, UR4, PT ;  /* 0x000000040a007c0c */ /* 0x000fe4000bf03270 */
[----:B------:R-:W-:Y:S01]  /*0080*/  MOV R11, UR4 ;  /* 0x00000004000b7c02 */ /* 0x000fe20008000f00 */
[----:B----4-:R-:W-:-:S10]  /*0090*/  IMAD R0, R0, 0x1800, RZ ;  /* 0x0000180000007824 */ /* 0x010fd400078e02ff */
[----:B---3--:R-:W-:Y:S05]  /*00a0*/  @P0 BRA `(.L_x_3) ;  /* 0x0000000400380947 */ /* 0x008fea0003800000 */
[----:B------:R-:W1:Y:S01]  /*00b0*/  S2R R2, SR_TID.X ;  /* 0x0000000000027919 */ /* 0x000e620000002100 */
[----:B------:R-:W2:Y:S01]  /*00c0*/  LDCU UR6, c[0x0][0x360] ;  /* 0x00006c00ff0677ac */ /* 0x000ea20008000800 */
[----:B------:R-:W-:Y:S01]  /*00d0*/  MOV R9, 0x160 ;  /* 0x0000016000097802 */ /* 0x000fe20000000f00 */
[----:B--2---:R-:W-:-:S06]  /*00e0*/  ULOP3.LUT UR4, UR6, 0xffff, URZ, 0xc0, !UPT ;  /* 0x0000ffff06047892 */ /* 0x004fcc000f8ec0ff */
[----:B------:R-:W-:Y:S02]  /*00f0*/  MOV R8, UR4 ;  /* 0x0000000400087c02 */ /* 0x000fe40008000f00 */
[----:B-1----:R-:W-:-:S04]  /*0100*/  IADD3 R3, PT, PT, R2, UR6, RZ ;  /* 0x0000000602037c10 */ /* 0x002fc8000fffe0ff */
[----:B------:R-:W-:-:S04]  /*0110*/  IADD3 R3, PT, PT, RZ, -R3, RZ ;  /* 0x80000003ff037210 */ /* 0x000fc80007ffe0ff */
[----:B------:R-:W-:-:S04]  /*0120*/  PRMT R3, R3, 0x7710, RZ ;  /* 0x0000771003037816 */ /* 0x000fc800000000ff */
[----:B------:R-:W-:-:S04]  /*0130*/  IADD3 R3, PT, PT, R3, 0x17ff, RZ ;  /* 0x000017ff03037810 */ /* 0x000fc80007ffe0ff */
[----:B------:R-:W-:-:S07]  /*0140*/  LOP3.LUT R7, R3, 0xffff, RZ, 0xc0, !PT ;  /* 0x0000ffff03077812 */ /* 0x000fce00078ec0ff */
[----:B------:R-:W-:Y:S05]  /*0150*/  CALL.REL.NOINC `($__internal_0_$__cuda_sm20_div_u16) ;  /* 0x0000001c00947944 */ /* 0x000fea0003c00000 */
[----:B------:R-:W-:Y:S01]  /*0160*/  LOP3.LUT R14, R14, 0x3, RZ, 0xc0, !PT ;  /* 0x000000030e0e7812 */ /* 0x000fe200078ec0ff */
[----:B------:R-:W-:Y:S03]  /*0170*/  BSSY.RECONVERGENT B0, `(.L_x_4) ;  /* 0x0000016000007945 */ /* 0x000fe60003800200 */
[----:B------:R-:W-:-:S13]  /*0180*/  ISETP.NE.AND P0, PT, R14, 0x2, PT ;  /* 0x000000020e00780c */ /* 0x000fda0003f05270 */
[----:B------:R-:W-:Y:S05]  /*0190*/  @!P0 BRA `(.L_x_5) ;  /* 0x00000000004c8947 */ /* 0x000fea0003800000 */
[----:B------:R-:W1:Y:S01]  /*01a0*/  LDC R8, c[0x0][0x390] ;  /* 0x0000e400ff087b82 */ /* 0x000e620000000800 */
[----:B------:R-:W-:-:S07]  /*01b0*/  HFMA2 R3, -RZ, RZ, 0, 0 ;  /* 0x00000000ff037431 */ /* 0x000fce00000001ff */
.L_x_6:
[----:B------:R-:W-:Y:S02]  /*01c0*/  IADD3 R9, PT, PT, R11, R2, RZ ;  /* 0x000000020b097210 */ /* 0x000fe40007ffe0ff */
[----:B------:R-:W-:Y:S02]  /*01d0*/  IADD3 R3, PT, PT, R3, 0x1, RZ ;  /* 0x0000000103037810 */ /* 0x000fe40007ffe0ff */
[----:B-1----:R-:W-:-:S13]  /*01e0*/  ISETP.GE.AND P0, PT, R9, R8, PT ;  /* 0x000000080900720c */ /* 0x002fda0003f06270 */
[----:B------:R-:W1:Y:S01]  /*01f0*/  @!P0 S2R R7, SR_CgaCtaId ;  /* 0x0000000000078919 */ /* 0x000e620000008800 */
[----:B------:R-:W2:Y:S01]  /*0200*/  @!P0 LDC.64 R4, c[0x0][0x388] ;  /* 0x0000e200ff048b82 */ /* 0x000ea20000000a00 */
[----:B------:R-:W-:Y:S01]  /*0210*/  @!P0 MOV R6, 0x400 ;  /* 0x0000040000068802 */ /* 0x000fe20000000f00 */
[----:B--2---:R-:W-:-:S03]  /*0220*/  @!P0 IMAD.WIDE R4, R9, 0x4, R4 ;  /* 0x0000000409048825 */ /* 0x004fc600078e0204 */
[----:B-1----:R-:W-:Y:S02]  /*0230*/  @!P0 LEA R7, R7, R6, 0x18 ;  /* 0x0000000607078211 */ /* 0x002fe400078ec0ff */
[----:B------:R-:W-:Y:S02]  /*0240*/  LOP3.LUT R6, R3, R14, RZ, 0x3c, !PT ;  /* 0x0000000e03067212 */ /* 0x000fe400078e3cff */
[C---:B------:R-:W-:Y:S02]  /*0250*/  @!P0 LEA R7, R2.reuse, R7, 0x2 ;  /* 0x0000000702078211 */ /* 0x040fe400078e10ff */
[----:B------:R-:W-:-:S03]  /*0260*/  IADD3 R2, PT, PT, R2, UR6, RZ ;  /* 0x0000000602027c10 */ /* 0x000fc6000fffe0ff */
[----:B------:R-:W-:Y:S01]  /*0270*/  @!PT LDS RZ, [RZ] ;  /* 0x00000000fffff984 */ /* 0x000fe20000000800 */
[----:B------:R-:W-:Y:S01]  /*0280*/  @!PT LDS RZ, [RZ] ;  /* 0x00000000fffff984 */ /* 0x000fe20000000800 */
[----:B------:R-:W-:Y:S01]  /*0290*/  @!PT LDS RZ, [RZ] ;  /* 0x00000000fffff984 */ /* 0x000fe20000000800 */
[----:B------:R2:W-:Y:S01]  /*02a0*/  @!P0 LDGSTS.E [R7], desc[UR8][R4.64] ;  /* 0x0000000004078fae */ /* 0x0005e2000b9a1008 */
[----:B------:R-:W-:-:S13]  /*02b0*/  ISETP.NE.AND P0, PT, R6, 0x2, PT ;  /* 0x000000020600780c */ /* 0x000fda0003f05270 */
[----:B--2---:R-:W-:Y:S05]  /*02c0*/  @P0 BRA `(.L_x_6) ;  /* 0xfffffffc00bc0947 */ /* 0x004fea000383ffff */
.L_x_5:
[----:B------:R-:W-:Y:S05]  /*02d0*/  BSYNC.RECONVERGENT B0 ;  /* 0x0000000000007941 */ /* 0x000fea0003800200 */
.L_x_4:
[----:B------:R-:W1:Y:S01]  /*02e0*/  S2UR UR5, SR_CgaCtaId ;  /* 0x00000000000579c3 */ /* 0x000e620000008800 */
[----:B------:R-:W-:Y:S01]  /*02f0*/  BSSY.RECONVERGENT B0, `(.L_x_7) ;  /* 0x0000026000007945 */ /* 0x000fe20003800200 */
[----:B------:R-:W-:Y:S01]  /*0300*/  UMOV UR4, 0x400 ;  /* 0x0000040000047882 */ /* 0x000fe20000000000 */
[----:B------:R-:W2:Y:S02]  /*0310*/  LDCU UR7, c[0x0][0x390] ;  /* 0x00007200ff0777ac */ /* 0x000ea40008000800 */
[----:B-12---:R-:W-:-:S12]  /*0320*/  ULEA UR4, UR5, UR4, 0x18 ;  /* 0x0000000405047291 */ /* 0x006fd8000f8ec0ff */
.L_x_8:
[----:B-1----:R-:W-:Y:S02]  /*0330*/  IADD3 R3, PT, PT, R11, R2, RZ ;  /* 0x000000020b037210 */ /* 0x002fe40007ffe0ff */
[----:B------:R-:W-:Y:S02]  /*0340*/  MOV R10, UR7 ;  /* 0x00000007000a7c02 */ /* 0x000fe40008000f00 */
[C---:B------:R-:W-:Y:S02]  /*0350*/  IADD3 R17, PT, PT, R3.reuse, UR6, RZ ;  /* 0x0000000603117c10 */ /* 0x040fe4000fffe0ff */
[-C--:B------:R-:W-:Y:S02]  /*0360*/  ISETP.GE.AND P0, PT, R3, R10.reuse, PT ;  /* 0x0000000a0300720c */ /* 0x080fe40003f06270 */
[C---:B------:R-:W-:Y:S02]  /*0370*/  IADD3 R19, PT, PT, R17.reuse, UR6, RZ ;  /* 0x0000000611137c10 */ /* 0x040fe4000fffe0ff */
[----:B------:R-:W-:-:S02]  /*0380*/  ISETP.GE.AND P1, PT, R17, R10, PT ;  /* 0x0000000a1100720c */ /* 0x000fc40003f26270 */
[C---:B------:R-:W-:Y:S02]  /*0390*/  IADD3 R21, PT, PT, R19.reuse, UR6, RZ ;  /* 0x0000000613157c10 */ /* 0x040fe4000fffe0ff */
[-C--:B------:R-:W-:Y:S02]  /*03a0*/  ISETP.GE.AND P2, PT, R19, R10.reuse, PT ;  /* 0x0000000a1300720c */ /* 0x080fe40003f46270 */
[----:B------:R-:W-:Y:S02]  /*03b0*/  ISETP.GE.AND P3, PT, R21, R10, PT ;  /* 0x0000000a1500720c */ /* 0x000fe40003f66270 */
[----:B------:R-:W-:Y:S01]  /*03c0*/  IADD3 R15, PT, PT, R2, UR6, RZ ;  /* 0x00000006020f7c10 */ /* 0x000fe2000fffe0ff */
[----:B------:R-:W1:Y:S03]  /*03d0*/  @!P0 LDC.64 R4, c[0x0][0x388] ;  /* 0x0000e200ff048b82 */ /* 0x000e660000000a00 */
[----:B------:R-:W-:-:S02]  /*03e0*/  IADD3 R14, PT, PT, R15, UR6, RZ ;  /* 0x000000060f0e7c10 */ /* 0x000fc4000fffe0ff */
[----:B------:R-:W-:Y:S02]  /*03f0*/  @!P1 LEA R15, R15, UR4, 0x2 ;  /* 0x000000040f0f9c11 */ /* 0x000fe4000f8e10ff */
[----:B------:R-:W-:Y:S01]  /*0400*/  IADD3 R16, PT, PT, R14, UR6, RZ ;  /* 0x000000060e107c10 */ /* 0x000fe2000fffe0ff */
[----:B------:R-:W2:Y:S08]  /*0410*/  @!P1 LDC.64 R6, c[0x0][0x388] ;  /* 0x0000e200ff069b82 */ /* 0x000eb00000000a00 */
[----:B------:R-:W3:Y:S08]  /*0420*/  @!P2 LDC.64 R8, c[0x0][0x388] ;  /* 0x0000e200ff08ab82 */ /* 0x000ef00000000a00 */
[----:B------:R-:W4:Y:S01]  /*0430*/  @!P3 LDC.64 R12, c[0x0][0x388] ;  /* 0x0000e200ff0cbb82 */ /* 0x000f220000000a00 */
[----:B-1----:R-:W-:Y:S01]  /*0440*/  @!P0 IMAD.WIDE R4, R3, 0x4, R4 ;  /* 0x0000000403048825 */ /* 0x002fe200078e0204 */
[----:B------:R-:W-:-:S02]  /*0450*/  @!P0 LEA R3, R2, UR4, 0x2 ;  /* 0x0000000402038c11 */ /* 0x000fc4000f8e10ff */
[----:B------:R-:W-:-:S03]  /*0460*/  IADD3 R2, PT, PT, R16, UR6, RZ ;  /* 0x0000000610027c10 */ /* 0x000fc6000fffe0ff */
[----:B------:R-:W-:Y:S01]  /*0470*/  @!PT LDS RZ, [RZ] ;  /* 0x00000000fffff984 */ /* 0x000fe20000000800 */
[----:B------:R-:W-:Y:S01]  /*0480*/  @!PT LDS RZ, [RZ] ;  /* 0x00000000fffff984 */ /* 0x000fe20000000800 */
[----:B------:R-:W-:Y:S01]  /*0490*/  @!PT LDS RZ, [RZ] ;  /* 0x00000000fffff984 */ /* 0x000fe20000000800 */
[----:B------:R1:W-:Y:S01]  /*04a0*/  @!P0 LDGSTS.E [R3], desc[UR8][R4.64] ;  /* 0x0000000004038fae */ /* 0x0003e2000b9a1008 */
[----:B--2---:R-:W-:Y:S01]  /*04b0*/  @!P1 IMAD.WIDE R6, R17, 0x4, R6 ;  /* 0x0000000411069825 */ /* 0x004fe200078e0206 */
[----:B------:R-:W-:Y:S02]  /*04c0*/  @!P2 LEA R17, R14, UR4, 0x2 ;  /* 0x000000040e11ac11 */ /* 0x000fe4000f8e10ff */
[----:B------:R-:W-:Y:S02]  /*04d0*/  ISETP.GE.U32.AND P0, PT, R2, 0x1800, PT ;  /* 0x000018000200780c */ /* 0x000fe40003f06070 */
[----:B------:R1:W-:Y:S01]  /*04e0*/  @!P1 LDGSTS.E [R15], desc[UR8][R6.64] ;  /* 0x00000000060f9fae */ /* 0x0003e2000b9a1008 */
[----:B---3--:R-:W-:Y:S01]  /*04f0*/  @!P2 IMAD.WIDE R8, R19, 0x4, R8 ;  /* 0x000000041308a825 */ /* 0x008fe200078e0208 */
[----:B------:R-:W-:-:S04]  /*0500*/  @!P3 LEA R19, R16, UR4, 0x2 ;  /* 0x000000041013bc11 */ /* 0x000fc8000f8e10ff */
[----:B------:R1:W-:Y:S01]  /*0510*/  @!P2 LDGSTS.E [R17], desc[UR8][R8.64] ;  /* 0x000000000811afae */ /* 0x0003e2000b9a1008 */
[----:B----4-:R-:W-:-:S05]  /*0520*/  @!P3 IMAD.WIDE R12, R21, 0x4, R12 ;  /* 0x00000004150cb825 */ /* 0x010fca00078e020c */
[----:B------:R1:W-:Y:S01]  /*0530*/  @!P3 LDGSTS.E [R19], desc[UR8][R12.64] ;  /* 0x000000000c13bfae */ /* 0x0003e2000b9a1008 */
[----:B------:R-:W-:Y:S05]  /*0540*/  @!P0 BRA `(.L_x_8) ;  /* 0xfffffffc00788947 */ /* 0x000fea000383ffff */
[----:B------:R-:W-:Y:S05]  /*0550*/  BSYNC.RECONVERGENT B0 ;  /* 0x0000000000007941 */ /* 0x000fea0003800200 */
.L_x_7:
[----:B------:R-:W0:Y:S04]  /*0560*/  LDGDEPBAR ;  /* 0x00000000000079af */ /* 0x000e280000000000 */
[----:B------:R-:W0:Y:S01]  /*0570*/  LDGDEPBAR ;  /* 0x00000000000079af */ /* 0x000e220000000000 */
[----:B------:R-:W-:-:S04]  /*0580*/  DEPBAR.LE SB0, 0x0 ;  /* 0x000080000000791a */ /* 0x000fc80000000000 */
.L_x_3:
[----:B------:R-:W-:Y:S01]  /*0590*/  BAR.SYNC.DEFER_BLOCKING 0x0 ;  /* 0x0000000000007b1d */ /* 0x000fe20000010000 */
[----:B------:R-:W-:-:S13]  /*05a0*/  ISETP.GE.AND P0, PT, R11, R10, PT ;  /* 0x0000000a0b00720c */ /* 0x000fda0003f06270 */
[----:B------:R-:W-:Y:S05]  /*05b0*/  @P0 EXIT ;  /* 0x000000000000094d */ /* 0x000fea0003800000 */
[----:B------:R-:W2:Y:S01]  /*05c0*/  S2R R10, SR_TID.X ;  /* 0x00000000000a7919 */ /* 0x000ea20000002100 */
[----:B-1----:R-:W1:Y:S01]  /*05d0*/  LDC R13, c[0x0][0x360] ;  /* 0x0000d800ff0d7b82 */ /* 0x002e620000000800 */
[----:B------:R-:W-:Y:S02]  /*05e0*/  MOV R9, 0x660 ;  /* 0x0000066000097802 */ /* 0x000fe40000000f00 */
[----:B-1----:R-:W-:Y:S02]  /*05f0*/  LOP3.LUT R8, R13, 0xffff, RZ, 0xc0, !PT ;  /* 0x0000ffff0d087812 */ /* 0x002fe400078ec0ff */
[----:B--2---:R-:W-:-:S04]  /*0600*/  IADD3 R12, PT, PT, R10, R13, RZ ;  /* 0x0000000d0a0c7210 */ /* 0x004fc80007ffe0ff */
[----:B------:R-:W-:-:S04]  /*0610*/  IADD3 R2, PT, PT, RZ, -R12, RZ ;  /* 0x8000000cff027210 */ /* 0x000fc80007ffe0ff */
[----:B------:R-:W-:-:S04]  /*0620*/  PRMT R2, R2, 0x7710, RZ ;  /* 0x0000771002027816 */ /* 0x000fc800000000ff */
[----:B------:R-:W-:-:S04]  /*0630*/  IADD3 R2, PT, PT, R2, 0x17ff, RZ ;  /* 0x000017ff02027810 */ /* 0x000fc80007ffe0ff */
[----:B------:R-:W-:-:S07]  /*0640*/  LOP3.LUT R7, R2, 0xffff, RZ, 0xc0, !PT ;  /* 0x0000ffff02077812 */ /* 0x000fce00078ec0ff */
[----:B------:R-:W-:Y:S05]  /*0650*/  CALL.REL.NOINC `($__internal_0_$__cuda_sm20_div_u16) ;  /* 0x0000001800547944 */ /* 0x000fea0003c00000 */
[----:B------:R-:W-:Y:S01]  /*0660*/  LOP3.LUT R14, R14, 0xffff, RZ, 0xc0, !PT ;  /* 0x0000ffff0e0e7812 */ /* 0x000fe200078ec0ff */
[----:B------:R-:W-:Y:S01]  /*0670*/  IMAD R20, R13, 0x3, R0 ;  /* 0x000000030d147824 */ /* 0x000fe200078e0200 */
[-C--:B------:R-:W-:Y:S01]  /*0680*/  IADD3 R16, PT, PT, R12, R13.reuse, RZ ;  /* 0x0000000d0c107210 */ /* 0x080fe20007ffe0ff */
[----:B------:R-:W-:Y:S01]  /*0690*/  UMOV UR4, URZ ;  /* 0x000000ff00047c82 */ /* 0x000fe20008000000 */
[-C--:B------:R-:W-:Y:S02]  /*06a0*/  IADD3 R18, PT, PT, R0, R13.reuse, RZ ;  /* 0x0000000d00127210 */ /* 0x080fe40007ffe0ff */
[----:B------:R-:W-:Y:S02]  /*06b0*/  LOP3.LUT R19, R14, 0x3, RZ, 0xc0, !PT ;  /* 0x000000030e137812 */ /* 0x000fe400078ec0ff */
[----:B------:R-:W-:-:S07]  /*06c0*/  IADD3 R15, PT, PT, R16, R13, RZ ;  /* 0x0000000d100f7210 */ /* 0x000fce0007ffe0ff */
.L_x_27:
[----:B------:R-:W1:Y:S01]  /*06d0*/  LDCU UR5, c[0x0][0x390] ;  /* 0x00007200ff0577ac */ /* 0x000e620008000800 */
[----:B------:R-:W-:Y:S02]  /*06e0*/  IADD3 R17, PT, PT, R0, R11, RZ ;  /* 0x0000000b00117210 */ /* 0x000fe40007ffe0ff */
[----:B-1--4-:R-:W-:-:S04]  /*06f0*/  MOV R2, UR5 ;  /* 0x0000000500027c02 */ /* 0x012fc80008000f00 */
[----:B------:R-:W-:-:S13]  /*0700*/  ISETP.GE.AND P0, PT, R17, R2, PT ;  /* 0x000000021100720c */ /* 0x000fda0003f06270 */
[----:B------:R-:W-:Y:S05]  /*0710*/  @P0 BRA `(.L_x_9) ;  /* 0x0000000400780947 */ /* 0x000fea0003800000 */
[----:B------:R-:W1:Y:S01]  /*0720*/  S2UR UR6, SR_CgaCtaId ;  /* 0x00000000000679c3 */ /* 0x000e620000008800 */
[----:B------:R-:W-:Y:S01]  /*0730*/  ISETP.NE.AND P0, PT, R19, 0x2, PT ;  /* 0x000000021300780c */ /* 0x000fe20003f05270 */
[----:B------:R-:W-:Y:S01]  /*0740*/  UISETP.NE.AND UP0, UPT, UR4, URZ, UPT ;  /* 0x000000ff0400728c */ /* 0x000fe2000bf05270 */
[----:B------:R-:W-:Y:S01]  /*0750*/  BSSY.RECONVERGENT B0, `(.L_x_10) ;  /* 0x0000030000007945 */ /* 0x000fe20003800200 */
[----:B------:R-:W-:Y:S01]  /*0760*/  UMOV UR5, 0x400 ;  /* 0x0000040000057882 */ /* 0x000fe20000000000 */
[----:B------:R-:W-:Y:S01]  /*0770*/  MOV R24, R10 ;  /* 0x0000000a00187202 */ /* 0x000fe20000000f00 */
[----:B-1----:R-:W-:-:S07]  /*0780*/  ULEA UR5, UR6, UR5, 0x18 ;  /* 0x0000000506057291 */ /* 0x002fce000f8ec0ff */
[----:B------:R-:W-:Y:S01]  /*0790*/  @!UP0 UIADD3 UR5, UPT, UPT, UR5, 0x6000, URZ ;  /* 0x0000600005058890 */ /* 0x000fe2000fffe0ff */
[----:B------:R-:W-:Y:S11]  /*07a0*/  @!P0 BRA `(.L_x_11) ;  /* 0x0000000000a88947 */ /* 0x000ff60003800000 */
[----:B------:R-:W-:Y:S01]  /*07b0*/  IADD3 R7, PT, PT, R17, R10, RZ ;  /* 0x0000000a11077210 */ /* 0x000fe20007ffe0ff */
[----:B------:R-:W-:Y:S01]  /*07c0*/  BSSY.RECONVERGENT B1, `(.L_x_12) ;  /* 0x000000b000017945 */ /* 0x000fe20003800200 */
[----:B------:R-:W-:Y:S02]  /*07d0*/  ISETP.NE.AND P1, PT, R19, 0x3, PT ;  /* 0x000000031300780c */ /* 0x000fe40003f25270 */
[----:B------:R-:W-:-:S13]  /*07e0*/  ISETP.GE.AND P0, PT, R7, R2, PT ;  /* 0x000000020700720c */ /* 0x000fda0003f06270 */
[----:B------:R-:W-:Y:S05]  /*07f0*/  @P0 BRA `(.L_x_13) ;  /* 0x00000000001c0947 */ /* 0x000fea0003800000 */
[----:B------:R-:W1:Y:S01]  /*0800*/  LDC.64 R4, c[0x0][0x388] ;  /* 0x0000e200ff047b82 */ /* 0x000e620000000a00 */
[----:B------:R-:W-:Y:S01]  /*0810*/  LEA R3, R10, UR5, 0x2 ;  /* 0x000000050a037c11 */ /* 0x000fe2000f8e10ff */
[----:B-1----:R-:W-:-:S05]  /*0820*/  IMAD.WIDE R4, R7, 0x4, R4 ;  /* 0x0000000407047825 */ /* 0x002fca00078e0204 */
[----:B------:R-:W-:Y:S01]  /*0830*/  @!PT LDS RZ, [RZ] ;  /* 0x00000000fffff984 */ /* 0x000fe20000000800 */
[----:B------:R-:W-:Y:S01]  /*0840*/  @!PT LDS RZ, [RZ] ;  /* 0x00000000fffff984 */ /* 0x000fe20000000800 */
[----:B------:R-:W-:Y:S01]  /*0850*/  @!PT LDS RZ, [RZ] ;  /* 0x00000000fffff984 */ /* 0x000fe20000000800 */
[----:B------:R1:W-:Y:S02]  /*0860*/  LDGSTS.E [R3], desc[UR8][R4.64] ;  /* 0x0000000004037fae */ /* 0x0003e4000b9a1008 */
.L_x_13:
[----:B------:R-:W-:Y:S05]  /*0870*/  BSYNC.RECONVERGENT B1 ;  /* 0x0000000000017941 */ /* 0x000fea0003800200 */
.L_x_12:
[----:B------:R-:W-:Y:S01]  /*0880*/  MOV R24, R12 ;  /* 0x0000000c00187202 */ /* 0x000fe20000000f00 */
[----:B------:R-:W-:Y:S06]  /*0890*/  @!P1 BRA `(.L_x_11) ;  /* 0x00000000006c9947 */ /* 0x000fec0003800000 */
[----:B------:R-:W-:Y:S01]  /*08a0*/  IADD3 R7, PT, PT, R7, R13, RZ ;  /* 0x0000000d07077210 */ /* 0x000fe20007ffe0ff */
[----:B------:R-:W-:Y:S01]  /*08b0*/  BSSY.RECONVERGENT B1, `(.L_x_14) ;  /* 0x000000b000017945 */ /* 0x000fe20003800200 */
[----:B------:R-:W-:Y:S02]  /*08c0*/  ISETP.NE.AND P1, PT, R19, RZ, PT ;  /* 0x000000ff1300720c */ /* 0x000fe40003f25270 */
[----:B------:R-:W-:-:S13]  /*08d0*/  ISETP.GE.AND P0, PT, R7, R2, PT ;  /* 0x000000020700720c */ /* 0x000fda0003f06270 */
[----:B------:R-:W-:Y:S05]  /*08e0*/  @P0 BRA `(.L_x_15) ;  /* 0x00000000001c0947 */ /* 0x000fea0003800000 */
[----:B-1----:R-:W1:Y:S01]  /*08f0*/  LDC.64 R4, c[0x0][0x388] ;  /* 0x0000e200ff047b82 */ /* 0x002e620000000a00 */
[----:B------:R-:W-:Y:S01]  /*0900*/  LEA R3, R12, UR5, 0x2 ;  /* 0x000000050c037c11 */ /* 0x000fe2000f8e10ff */
[----:B-1----:R-:W-:-:S05]  /*0910*/  IMAD.WIDE R4, R7, 0x4, R4 ;  /* 0x0000000407047825 */ /* 0x002fca00078e0204 */
[----:B------:R-:W-:Y:S01]  /*0920*/  @!PT LDS RZ, [RZ] ;  /* 0x00000000fffff984 */ /* 0x000fe20000000800 */
[----:B------:R-:W-:Y:S01]  /*0930*/  @!PT LDS RZ, [RZ] ;  /* 0x00000000fffff984 */ /* 0x000fe20000000800 */
[----:B------:R-:W-:Y:S01]  /*0940*/  @!PT LDS RZ, [RZ] ;  /* 0x00000000fffff984 */ /* 0x000fe20000000800 */
[----:B------:R2:W-:Y:S02]  /*0950*/  LDGSTS.E [R3], desc[UR8][R4.64] ;  /* 0x0000000004037fae */ /* 0x0005e4000b9a1008 */
.L_x_15:
[----:B------:R-:W-:Y:S05]  /*0960*/  BSYNC.RECONVERGENT B1 ;  /* 0x0000000000017941 */ /* 0x000fea0003800200 */
.L_x_14:
[----:B------:R-:W-:Y:S01]  /*0970*/  MOV R24, R16 ;  /* 0x0000001000187202 */ /* 0x000fe20000000f00 */
[----:B------:R-:W-:Y:S06]  /*0980*/  @!P1 BRA `(.L_x_11) ;  /* 0x0000000000309947 */ /* 0x000fec0003800000 */
[----:B------:R-:W-:Y:S02]  /*0990*/  IADD3 R7, PT, PT, R7, R13, RZ ;  /* 0x0000000d07077210 */ /* 0x000fe40007ffe0ff */
[----:B------:R-:W-:Y:S02]  /*09a0*/  MOV R24, R15 ;  /* 0x0000000f00187202 */ /* 0x000fe40000000f00 */
[----:B------:R-:W-:-:S13]  /*09b0*/  ISETP.GE.AND P0, PT, R7, R2, PT ;  /* 0x000000020700720c */ /* 0x000fda0003f06270 */
[----:B------:R-:W-:Y:S05]  /*09c0*/  @P0 BRA `(.L_x_11) ;  /* 0x0000000000200947 */ /* 0x000fea0003800000 */
[----:B-12---:R-:W1:Y:S01]  /*09d0*/  LDC.64 R2, c[0x0][0x388] ;  /* 0x0000e200ff027b82 */ /* 0x006e620000000a00 */
[----:B------:R-:W-:Y:S02]  /*09e0*/  LEA R5, R16, UR5, 0x2 ;  /* 0x0000000510057c11 */ /* 0x000fe4000f8e10ff */
[----:B------:R-:W-:Y:S01]  /*09f0*/  MOV R24, R15 ;  /* 0x0000000f00187202 */ /* 0x000fe20000000f00 */
[----:B-1----:R-:W-:-:S05]  /*0a00*/  IMAD.WIDE R2, R7, 0x4, R2 ;  /* 0x0000000407027825 */ /* 0x002fca00078e0202 */
[----:B------:R-:W-:Y:S01]  /*0a10*/  @!PT LDS RZ, [RZ] ;  /* 0x00000000fffff984 */ /* 0x000fe20000000800 */
[----:B------:R-:W-:Y:S01]  /*0a20*/  @!PT LDS RZ, [RZ] ;  /* 0x00000000fffff984 */ /* 0x000fe20000000800 */
[----:B------:R-:W-:Y:S01]  /*0a30*/  @!PT LDS RZ, [RZ] ;  /* 0x00000000fffff984 */ /* 0x000fe20000000800 */
[----:B------:R3:W-:Y:S02]  /*0a40*/  LDGSTS.E [R5], desc[UR8][R2.64] ;  /* 0x0000000002057fae */ /* 0x0007e4000b9a1008 */
.L_x_11:
[----:B------:R-:W-:Y:S05]  /*0a50*/  BSYNC.RECONVERGENT B0 ;  /* 0x0000000000007941 */ /* 0x000fea0003800200 */
.L_x_10:
[C---:B------:R-:W-:Y:S01]  /*0a60*/  LEA R26, R24.reuse, UR5, 0x2 ;  /* 0x00000005181a7c11 */ /* 0x040fe2000f8e10ff */
[----:B------:R-:W-:Y:S01]  /*0a70*/  BSSY.RECONVERGENT B0, `(.L_x_16) ;  /* 0x0000027000007945 */ /* 0x000fe20003800200 */
[----:B---3--:R-:W-:Y:S01]  /*0a80*/  IADD3 R2, PT, PT, R24, R13, RZ ;  /* 0x0000000d18027210 */ /* 0x008fe20007ffe0ff */
[----:B------:R-:W3:Y:S01]  /*0a90*/  LDCU UR6, c[0x0][0x390] ;  /* 0x00007200ff0677ac */ /* 0x000ee20008000800 */
[----:B------:R-:W-:Y:S01]  /*0aa0*/  IADD3 R28, PT, PT, R11, R0, R24 ;  /* 0x000000000b1c7210 */ /* 0x000fe20007ffe018 */
[----:B------:R-:W-:Y:S01]  /*0ab0*/  IMAD R21, R13, 0xc, R26 ;  /* 0x0000000c0d157824 */ /* 0x000fe200078e021a */
[C-C-:B------:R-:W-:Y:S02]  /*0ac0*/  IADD3 R27, PT, PT, R11.reuse, R18, R24.reuse ;  /* 0x000000120b1b7210 */ /* 0x140fe40007ffe018 */
[----:B------:R-:W-:Y:S02]  /*0ad0*/  IADD3 R31, PT, PT, R11, R20, R24 ;  /* 0x000000140b1f7210 */ /* 0x000fe40007ffe018 */
[----:B------:R-:W-:-:S02]  /*0ae0*/  LEA R25, R2, UR5, 0x2 ;  /* 0x0000000502197c11 */ /* 0x000fc4000f8e10ff */
[C---:B-12---:R-:W-:Y:S02]  /*0af0*/  LEA R3, R13.reuse, R26, 0x3 ;  /* 0x0000001a0d037211 */ /* 0x046fe400078e18ff */
[----:B------:R-:W-:-:S07]  /*0b00*/  LEA R29, R13, R28, 0x1 ;  /* 0x0000001c0d1d7211 */ /* 0x000fce00078e08ff */
.L_x_17:
[----:B------:R-:W1:Y:S01]  /*0b10*/  LDC.64 R22, c[0x0][0x388] ;  /* 0x0000e200ff167b82 */ /* 0x000e620000000a00 */
[----:B---3--:R-:W-:Y:S02]  /*0b20*/  MOV R2, UR6 ;  /* 0x0000000600027c02 */ /* 0x008fe40008000f00 */
[C-C-:B------:R-:W-:Y:S02]  /*0b30*/  IADD3 R24, PT, PT, R13.reuse, R24, R13.reuse ;  /* 0x000000180d187210 */ /* 0x140fe40007ffe00d */
[----:B------:R-:W-:Y:S02]  /*0b40*/  ISETP.GE.AND P0, PT, R28, R2, PT ;  /* 0x000000021c00720c */ /* 0x000fe40003f06270 */
[----:B------:R-:W-:Y:S02]  /*0b50*/  IADD3 R24, PT, PT, R13, R24, R13 ;  /* 0x000000180d187210 */ /* 0x000fe40007ffe00d */
[-C--:B------:R-:W-:Y:S02]  /*0b60*/  ISETP.GE.AND P1, PT, R27, R2.reuse, PT ;  /* 0x000000021b00720c */ /* 0x080fe40003f26270 */
[----:B------:R-:W-:-:S02]  /*0b70*/  ISETP.GE.AND P2, PT, R29, R2, PT ;  /* 0x000000021d00720c */ /* 0x000fc40003f46270 */
[----:B------:R-:W-:Y:S01]  /*0b80*/  ISETP.GE.AND P3, PT, R31, R2, PT ;  /* 0x000000021f00720c */ /* 0x000fe20003f66270 */
[----:B-1----:R-:W-:Y:S01]  /*0b90*/  IMAD.WIDE R4, R28, 0x4, R22 ;  /* 0x000000041c047825 */ /* 0x002fe200078e0216 */
[----:B------:R-:W-:-:S03]  /*0ba0*/  LEA R28, R13, R28, 0x2 ;  /* 0x0000001c0d1c7211 */ /* 0x000fc600078e10ff */
[--C-:B------:R-:W-:Y:S01]  /*0bb0*/  IMAD.WIDE R6, R27, 0x4, R22.reuse ;  /* 0x000000041b067825 */ /* 0x100fe200078e0216 */
[----:B------:R-:W-:Y:S01]  /*0bc0*/  @!PT LDS RZ, [RZ] ;  /* 0x00000000fffff984 */ /* 0x000fe20000000800 */
[----:B------:R-:W-:Y:S01]  /*0bd0*/  @!PT LDS RZ, [RZ] ;  /* 0x00000000fffff984 */ /* 0x000fe20000000800 */
[----:B------:R-:W-:Y:S01]  /*0be0*/  @!PT LDS RZ, [RZ] ;  /* 0x00000000fffff984 */ /* 0x000fe20000000800 */
[----:B------:R1:W-:Y:S01]  /*0bf0*/  @!P0 LDGSTS.E [R26], desc[UR8][R4.64] ;  /* 0x00000000041a8fae */ /* 0x0003e2000b9a1008 */
[----:B------:R-:W-:Y:S02]  /*0c00*/  ISETP.GE.U32.AND P0, PT, R24, 0x1800, PT ;  /* 0x000018001800780c */ /* 0x000fe40003f06070 */
[--C-:B------:R-:W-:Y:S01]  /*0c10*/  IMAD.WIDE R8, R29, 0x4, R22.reuse ;  /* 0x000000041d087825 */ /* 0x100fe200078e0216 */
[----:B------:R2:W-:Y:S01]  /*0c20*/  @!P1 LDGSTS.E [R25], desc[UR8][R6.64] ;  /* 0x0000000006199fae */ /* 0x0005e2000b9a1008 */
[----:B------:R-:W-:Y:S02]  /*0c30*/  LEA R27, R13, R27, 0x2 ;  /* 0x0000001b0d1b7211 */ /* 0x000fe400078e10ff */
[----:B------:R-:W-:Y:S01]  /*0c40*/  IMAD.WIDE R22, R31, 0x4, R22 ;  /* 0x000000041f167825 */ /* 0x000fe200078e0216 */
[----:B------:R3:W-:Y:S01]  /*0c50*/  @!P2 LDGSTS.E [R3], desc[UR8][R8.64] ;  /* 0x000000000803afae */ /* 0x0007e2000b9a1008 */
[----:B------:R-:W-:-:S02]  /*0c60*/  LEA R29, R13, R29, 0x2 ;  /* 0x0000001d0d1d7211 */ /* 0x000fc400078e10ff */
[C---:B------:R-:W-:Y:S01]  /*0c70*/  LEA R31, R13.reuse, R31, 0x2 ;  /* 0x0000001f0d1f7211 */ /* 0x040fe200078e10ff */
[----:B------:R4:W-:Y:S01]  /*0c80*/  @!P3 LDGSTS.E [R21], desc[UR8][R22.64] ;  /* 0x000000001615bfae */ /* 0x0009e2000b9a1008 */
[C---:B-1----:R-:W-:Y:S02]  /*0c90*/  LEA R26, R13.reuse, R26, 0x4 ;  /* 0x0000001a0d1a7211 */ /* 0x042fe400078e20ff */
[C---:B--2---:R-:W-:Y:S02]  /*0ca0*/  LEA R25, R13.reuse, R25, 0x4 ;  /* 0x000000190d197211 */ /* 0x044fe400078e20ff */
[C---:B---3--:R-:W-:Y:S02]  /*0cb0*/  LEA R3, R13.reuse, R3, 0x4 ;  /* 0x000000030d037211 */ /* 0x048fe400078e20ff */
[----:B----4-:R-:W-:Y:S01]  /*0cc0*/  LEA R21, R13, R21, 0x4 ;  /* 0x000000150d157211 */ /* 0x010fe200078e20ff */
[----:B------:R-:W-:Y:S06]  /*0cd0*/  @!P0 BRA `(.L_x_17) ;  /* 0xfffffffc008c8947 */ /* 0x000fec000383ffff */
[----:B------:R-:W-:Y:S05]  /*0ce0*/  BSYNC.RECONVERGENT B0 ;  /* 0x0000000000007941 */ /* 0x000fea0003800200 */
.L_x_16:
[----:B------:R-:W0:Y:S02]  /*0cf0*/  LDGDEPBAR ;  /* 0x00000000000079af */ /* 0x000e240000000000 */
.L_x_9:
[----:B------:R-:W1:Y:S01]  /*0d00*/  S2UR UR6, SR_CgaCtaId ;  /* 0x00000000000679c3 */ /* 0x000e620000008800 */
[----:B------:R-:W-:Y:S01]  /*0d10*/  UISETP.NE.AND UP0, UPT, UR4, URZ, UPT ;  /* 0x000000ff0400728c */ /* 0x000fe2000bf05270 */
[----:B------:R-:W-:Y:S01]  /*0d20*/  LOP3.LUT P0, RZ, R14, 0x1, RZ, 0xc0, !PT ;  /* 0x000000010eff7812 */ /* 0x000fe2000780c0ff */
[----:B------:R-:W-:Y:S01]  /*0d30*/  UMOV UR5, 0x400 ;  /* 0x0000040000057882 */ /* 0x000fe20000000000 */
[----:B------:R-:W-:Y:S01]  /*0d40*/  BSSY.RECONVERGENT B0, `(.L_x_18) ;  /* 0x000004a000007945 */ /* 0x000fe20003800200 */
[----:B------:R-:W-:Y:S01]  /*0d50*/  MOV R6, R10 ;  /* 0x0000000a00067202 */ /* 0x000fe20000000f00 */
[----:B-1----:R-:W-:-:S06]  /*0d60*/  ULEA UR5, UR6, UR5, 0x18 ;  /* 0x0000000506057291 */ /* 0x002fcc000f8ec0ff */
[----:B------:R-:W-:-:S06]  /*0d70*/  @UP0 UIADD3 UR5, UPT, UPT, UR5, 0x6000, URZ ;  /* 0x0000600005050890 */ /* 0x000fcc000fffe0ff */
[----:B------:R-:W-:Y:S01]  /*0d80*/  LEA R4, R10, UR5, 0x2 ;  /* 0x000000050a047c11 */ /* 0x000fe2000f8e10ff */
[----:B------:R-:W-:Y:S06]  /*0d90*/  @!P0 BRA `(.L_x_19) ;  /* 0x0000000400108947 */ /* 0x000fec0003800000 */
[----:B------:R-:W1:Y:S01]  /*0da0*/  LDS R6, [R4] ;  /* 0x0000000004067984 */ /* 0x000e620000000800 */
[----:B------:R-:W-:-:S05]  /*0db0*/  HFMA2 R3, -RZ, RZ, 1.875, 5.0008296966552734375e-05 ;  /* 0x3f800347ff037431 */ /* 0x000fca00000001ff */
[----:B-1----:R-:W-:-:S04]  /*0dc0*/  FFMA R6, R6, R3, 0.9993000030517578125 ;  /* 0x3f7fd22006067423 */ /* 0x002fc80000000003 */
[----:B------:R-:W-:-:S04]  /*0dd0*/  FFMA R6, R6, R3, 0.9993000030517578125 ;  /* 0x3f7fd22006067423 */ /* 0x000fc80000000003 */
        /* <DEDUP_REMOVED lines=61> */
[----:B------:R-:W-:Y:S01]  /*11b0*/  FFMA R3, R6, R3, 0.9993000030517578125 ;  /* 0x3f7fd22006037423 */ /* 0x000fe20000000003 */
[----:B------:R-:W-:-:S04]  /*11c0*/  MOV R6, R12 ;  /* 0x0000000c00067202 */ /* 0x000fc80000000f00 */
[----:B------:R1:W-:Y:S03]  /*11d0*/  STS [R4], R3 ;  /* 0x0000000304007388 */ /* 0x0003e60000000800 */
.L_x_19:
[----:B------:R-:W-:Y:S05]  /*11e0*/  BSYNC.RECONVERGENT B0 ;  /* 0x0000000000007941 */ /* 0x000fea0003800200 */
.L_x_18:
[----:B------:R-:W-:Y:S01]  /*11f0*/  BSSY.RECONVERGENT B0, `(.L_x_20) ;  /* 0x000008b000007945 */ /* 0x000fe20003800200 */
.L_x_21:
[----:B------:R-:W-:Y:S01]  /*1200*/  LEA R8, R6, UR5, 0x2 ;  /* 0x0000000506087c11 */ /* 0x000fe2000f8e10ff */
[----:B-1----:R-:W-:Y:S01]  /*1210*/  HFMA2 R3, -RZ, RZ, 1.875, 5.0008296966552734375e-05 ;  /* 0x3f800347ff037431 */ /* 0x002fe200000001ff */
[C---:B------:R-:W-:Y:S02]  /*1220*/  LEA R6, R13.reuse, R6, 0x1 ;  /* 0x000000060d067211 */ /* 0x040fe400078e08ff */
[----:B--2---:R-:W-:Y:S01]  /*1230*/  LEA R5, R13, R8, 0x2 ;  /* 0x000000080d057211 */ /* 0x004fe200078e10ff */
[----:B------:R-:W1:Y:S01]  /*1240*/  LDS R22, [R8] ;  /* 0x0000000008167984 */ /* 0x000e620000000800 */
[----:B------:R-:W-:Y:S01]  /*1250*/  ISETP.GE.U32.AND P0, PT, R6, 0x1800, PT ;  /* 0x000018000600780c */ /* 0x000fe20003f06070 */
        /* <DEDUP_REMOVED lines=63> */
[----:B------:R-:W-:-:S05]  /*1650*/  FFMA R7, R22, R3, 0.9993000030517578125 ;  /* 0x3f7fd22016077423 */ /* 0x000fca0000000003 */
[----:B------:R-:W-:Y:S04]  /*1660*/  STS [R8], R7 ;  /* 0x0000000708007388 */ /* 0x000fe80000000800 */
[----:B------:R-:W1:Y:S02]  /*1670*/  LDS R22, [R5] ;  /* 0x0000000005167984 */ /* 0x000e640000000800 */
        /* <DEDUP_REMOVED lines=64> */
[----:B------:R2:W-:Y:S01]  /*1a80*/  STS [R5], R22 ;  /* 0x0000001605007388 */ /* 0x0005e20000000800 */
[----:B------:R-:W-:Y:S05]  /*1a90*/  @!P0 BRA `(.L_x_21) ;  /* 0xfffffff400d88947 */ /* 0x000fea000383ffff */
[----:B------:R-:W-:Y:S05]  /*1aa0*/  BSYNC.RECONVERGENT B0 ;  /* 0x0000000000007941 */ /* 0x000fea0003800200 */
.L_x_20:
[----:B--2---:R-:W1:Y:S01]  /*1ab0*/  LDC R22, c[0x0][0x390] ;  /* 0x0000e400ff167b82 */ /* 0x004e620000000800 */
[----:B------:R-:W-:Y:S01]  /*1ac0*/  ISETP.NE.AND P0, PT, R19, 0x2, PT ;  /* 0x000000021300780c */ /* 0x000fe20003f05270 */
[----:B------:R-:W-:Y:S01]  /*1ad0*/  BSSY.RECONVERGENT B0, `(.L_x_22) ;  /* 0x000001f000007945 */ /* 0x000fe20003800200 */
[----:B------:R-:W-:-:S11]  /*1ae0*/  MOV R26, R10 ;  /* 0x0000000a001a7202 */ /* 0x000fd60000000f00 */
[----:B------:R-:W-:Y:S05]  /*1af0*/  @!P0 BRA `(.L_x_23) ;  /* 0x0000000000708947 */ /* 0x000fea0003800000 */
[----:B------:R-:W-:Y:S02]  /*1b00*/  IADD3 R5, PT, PT, R10, R11, RZ ;  /* 0x0000000b0a057210 */ /* 0x000fe40007ffe0ff */
[----:B------:R-:W-:Y:S02]  /*1b10*/  MOV R26, R12 ;  /* 0x0000000c001a7202 */ /* 0x000fe40000000f00 */
[----:B------:R-:W-:-:S13]  /*1b20*/  ISETP.GE.AND P0, PT, R5, R2, PT ;  /* 0x000000020500720c */ /* 0x000fda0003f06270 */
[----:B------:R-:W2:Y:S01]  /*1b30*/  @!P0 LDS R3, [R4] ;  /* 0x0000000004038984 */ /* 0x000ea20000000800 */
[----:B------:R-:W3:Y:S02]  /*1b40*/  @!P0 LDC.64 R6, c[0x0][0x380] ;  /* 0x0000e000ff068b82 */ /* 0x000ee40000000a00 */
[----:B---3--:R-:W-:-:S05]  /*1b50*/  @!P0 IMAD.WIDE R6, R5, 0x4, R6 ;  /* 0x0000000405068825 */ /* 0x008fca00078e0206 */
[----:B--2---:R2:W-:Y:S01]  /*1b60*/  @!P0 STG.E desc[UR8][R6.64], R3 ;  /* 0x0000000306008986 */ /* 0x0045e2000c101908 */
[----:B------:R-:W-:-:S13]  /*1b70*/  ISETP.NE.AND P0, PT, R19, 0x3, PT ;  /* 0x000000031300780c */ /* 0x000fda0003f05270 */
[----:B--2---:R-:W-:Y:S05]  /*1b80*/  @!P0 BRA `(.L_x_23) ;  /* 0x00000000004c8947 */ /* 0x004fea0003800000 */
[----:B------:R-:W-:Y:S02]  /*1b90*/  IADD3 R7, PT, PT, R5, R13, RZ ;  /* 0x0000000d05077210 */ /* 0x000fe40007ffe0ff */
[----:B------:R-:W-:Y:S02]  /*1ba0*/  MOV R26, R16 ;  /* 0x00000010001a7202 */ /* 0x000fe40000000f00 */
[----:B------:R-:W-:-:S13]  /*1bb0*/  ISETP.GE.AND P0, PT, R7, R2, PT ;  /* 0x000000020700720c */ /* 0x000fda0003f06270 */
[----:B------:R-:W-:Y:S02]  /*1bc0*/  @!P0 LEA R3, R13, R4, 0x2 ;  /* 0x000000040d038211 */ /* 0x000fe400078e10ff */
[----:B------:R-:W2:Y:S04]  /*1bd0*/  @!P0 LDC.64 R4, c[0x0][0x380] ;  /* 0x0000e000ff048b82 */ /* 0x000ea80000000a00 */
[----:B------:R-:W3:Y:S01]  /*1be0*/  @!P0 LDS R3, [R3] ;  /* 0x0000000003038984 */ /* 0x000ee20000000800 */
[----:B--2---:R-:W-:-:S05]  /*1bf0*/  @!P0 IMAD.WIDE R4, R7, 0x4, R4 ;  /* 0x0000000407048825 */ /* 0x004fca00078e0204 */
[----:B---3--:R2:W-:Y:S01]  /*1c00*/  @!P0 STG.E desc[UR8][R4.64], R3 ;  /* 0x0000000304008986 */ /* 0x0085e2000c101908 */
[----:B------:R-:W-:-:S13]  /*1c10*/  ISETP.NE.AND P0, PT, R19, RZ, PT ;  /* 0x000000ff1300720c */ /* 0x000fda0003f05270 */
[----:B--2---:R-:W-:Y:S05]  /*1c20*/  @!P0 BRA `(.L_x_23) ;  /* 0x0000000000248947 */ /* 0x004fea0003800000 */
[----:B------:R-:W-:Y:S02]  /*1c30*/  IADD3 R7, PT, PT, R7, R13, RZ ;  /* 0x0000000d07077210 */ /* 0x000fe40007ffe0ff */
[----:B------:R-:W-:Y:S02]  /*1c40*/  MOV R26, R15 ;  /* 0x0000000f001a7202 */ /* 0x000fe40000000f00 */
[----:B------:R-:W-:-:S13]  /*1c50*/  ISETP.GE.AND P0, PT, R7, R2, PT ;  /* 0x000000020700720c */ /* 0x000fda0003f06270 */
[----:B------:R-:W-:Y:S01]  /*1c60*/  @!P0 LEA R4, R16, UR5, 0x2 ;  /* 0x0000000510048c11 */ /* 0x000fe2000f8e10ff */
[----:B------:R-:W2:Y:S01]  /*1c70*/  @!P0 LDC.64 R2, c[0x0][0x380] ;  /* 0x0000e000ff028b82 */ /* 0x000ea20000000a00 */
[----:B------:R-:W-:-:S03]  /*1c80*/  @!P0 MOV R26, R15 ;  /* 0x0000000f001a8202 */ /* 0x000fc60000000f00 */
[----:B------:R-:W3:Y:S01]  /*1c90*/  @!P0 LDS R5, [R4] ;  /* 0x0000000004058984 */ /* 0x000ee20000000800 */
[----:B--2---:R-:W-:-:S05]  /*1ca0*/  @!P0 IMAD.WIDE R2, R7, 0x4, R2 ;  /* 0x0000000407028825 */ /* 0x004fca00078e0202 */
[----:B---3--:R2:W-:Y:S02]  /*1cb0*/  @!P0 STG.E desc[UR8][R2.64], R5 ;  /* 0x0000000502008986 */ /* 0x0085e4000c101908 */
.L_x_23:
[----:B------:R-:W-:Y:S05]  /*1cc0*/  BSYNC.RECONVERGENT B0 ;  /* 0x0000000000007941 */ /* 0x000fea0003800200 */
.L_x_22:
[----:B------:R-:W-:Y:S01]  /*1cd0*/  BSSY.RECONVERGENT B0, `(.L_x_24) ;  /* 0x0000023000007945 */ /* 0x000fe20003800200 */
.L_x_25:
[----:B------:R-:W-:Y:S02]  /*1ce0*/  IADD3 R35, PT, PT, R26, R11, RZ ;  /* 0x0000000b1a237210 */ /* 0x000fe40007ffe0ff */
[----:B--2-4-:R-:W-:Y:S02]  /*1cf0*/  IADD3 R2, PT, PT, R13, R26, RZ ;  /* 0x0000001a0d027210 */ /* 0x014fe40007ffe0ff */
[CC--:B------:R-:W-:Y:S02]  /*1d00*/  IADD3 R33, PT, PT, R35.reuse, R13.reuse, RZ ;  /* 0x0000000d23217210 */ /* 0x0c0fe40007ffe0ff */
[-C--:B-1----:R-:W-:Y:S02]  /*1d10*/  ISETP.GE.AND P0, PT, R35, R22.reuse, PT ;  /* 0x000000162300720c */ /* 0x082fe40003f06270 */
[C---:B------:R-:W-:Y:S02]  /*1d20*/  IADD3 R27, PT, PT, R33.reuse, R13, RZ ;  /* 0x0000000d211b7210 */ /* 0x040fe40007ffe0ff */
[----:B------:R-:W-:-:S02]  /*1d30*/  ISETP.GE.AND P1, PT, R33, R22, PT ;  /* 0x000000162100720c */ /* 0x000fc40003f26270 */
[CC--:B------:R-:W-:Y:S02]  /*1d40*/  IADD3 R21, PT, PT, R27.reuse, R13.reuse, RZ ;  /* 0x0000000d1b157210 */ /* 0x0c0fe40007ffe0ff */
[-C--:B------:R-:W-:Y:S02]  /*1d50*/  ISETP.GE.AND P2, PT, R27, R22.reuse, PT ;  /* 0x000000161b00720c */ /* 0x080fe40003f46270 */
[----:B------:R-:W-:Y:S02]  /*1d60*/  ISETP.GE.AND P3, PT, R21, R22, PT ;  /* 0x000000161500720c */ /* 0x000fe40003f66270 */
[-C--:B------:R-:W-:Y:S02]  /*1d70*/  IADD3 R4, PT, PT, R2, R13.reuse, RZ ;  /* 0x0000000d02047210 */ /* 0x080fe40007ffe0ff */
[----:B------:R-:W-:Y:S02]  /*1d80*/  @!P0 LEA R23, R26, UR5, 0x2 ;  /* 0x000000051a178c11 */ /* 0x000fe4000f8e10ff */
[----:B------:R-:W-:Y:S01]  /*1d90*/  IADD3 R24, PT, PT, R4, R13, RZ ;  /* 0x0000000d04187210 */ /* 0x000fe20007ffe0ff */
[----:B------:R-:W1:Y:S01]  /*1da0*/  @!P1 LDC.64 R8, c[0x0][0x380] ;  /* 0x0000e000ff089b82 */ /* 0x000e620000000a00 */
[----:B------:R-:W-:-:S02]  /*1db0*/  @!P1 LEA R25, R2, UR5, 0x2 ;  /* 0x0000000502199c11 */ /* 0x000fc4000f8e10ff */
[----:B------:R-:W2:Y:S01]  /*1dc0*/  @!P0 LDS R23, [R23] ;  /* 0x0000000017178984 */ /* 0x000ea20000000800 */
[----:B------:R-:W-:Y:S02]  /*1dd0*/  @!P2 LEA R29, R4, UR5, 0x2 ;  /* 0x00000005041dac11 */ /* 0x000fe4000f8e10ff */
[C---:B------:R-:W-:Y:S01]  /*1de0*/  @!P3 LEA R31, R24.reuse, UR5, 0x2 ;  /* 0x00000005181fbc11 */ /* 0x040fe2000f8e10ff */
[----:B------:R-:W3:Y:S01]  /*1df0*/  @!P1 LDS R25, [R25] ;  /* 0x0000000019199984 */ /* 0x000ee20000000800 */
[----:B------:R-:W4:Y:S01]  /*1e00*/  @!P0 LDC.64 R4, c[0x0][0x380] ;  /* 0x0000e000ff048b82 */ /* 0x000f220000000a00 */
[----:B------:R-:W-:Y:S02]  /*1e10*/  IADD3 R26, PT, PT, R24, R13, RZ ;  /* 0x0000000d181a7210 */ /* 0x000fe40007ffe0ff */
[----:B------:R-:W5:Y:S04]  /*1e20*/  @!P2 LDS R29, [R29] ;  /* 0x000000001d1da984 */ /* 0x000f680000000800 */
[----:B------:R-:W5:Y:S01]  /*1e30*/  @!P3 LDS R31, [R31] ;  /* 0x000000001f1fb984 */ /* 0x000f620000000800 */
[----:B------:R-:W2:Y:S08]  /*1e40*/  @!P2 LDC.64 R6, c[0x0][0x380] ;  /* 0x0000e000ff06ab82 */ /* 0x000eb00000000a00 */
[----:B------:R-:W5:Y:S01]  /*1e50*/  @!P3 LDC.64 R2, c[0x0][0x380] ;  /* 0x0000e000ff02bb82 */ /* 0x000f620000000a00 */
[----:B-1----:R-:W-:-:S04]  /*1e60*/  @!P1 IMAD.WIDE R8, R33, 0x4, R8 ;  /* 0x0000000421089825 */ /* 0x002fc800078e0208 */
[----:B----4-:R-:W-:-:S04]  /*1e70*/  @!P0 IMAD.WIDE R4, R35, 0x4, R4 ;  /* 0x0000000423048825 */ /* 0x010fc800078e0204 */
[----:B--2---:R-:W-:Y:S01]  /*1e80*/  @!P2 IMAD.WIDE R6, R27, 0x4, R6 ;  /* 0x000000041b06a825 */ /* 0x004fe200078e0206 */
[----:B------:R4:W-:Y:S01]  /*1e90*/  @!P0 STG.E desc[UR8][R4.64], R23 ;  /* 0x0000001704008986 */ /* 0x0009e2000c101908 */
[----:B------:R-:W-:-:S03]  /*1ea0*/  ISETP.GE.U32.AND P0, PT, R26, 0x1800, PT ;  /* 0x000018001a00780c */ /* 0x000fc60003f06070 */
[----:B---3--:R4:W-:Y:S01]  /*1eb0*/  @!P1 STG.E desc[UR8][R8.64], R25 ;  /* 0x0000001908009986 */ /* 0x0089e2000c101908 */
[----:B-----5:R-:W-:-:S03]  /*1ec0*/  @!P3 IMAD.WIDE R2, R21, 0x4, R2 ;  /* 0x000000041502b825 */ /* 0x020fc600078e0202 */
[----:B------:R4:W-:Y:S04]  /*1ed0*/  @!P2 STG.E desc[UR8][R6.64], R29 ;  /* 0x0000001d0600a986 */ /* 0x0009e8000c101908 */
[----:B------:R4:W-:Y:S02]  /*1ee0*/  @!P3 STG.E desc[UR8][R2.64], R31 ;  /* 0x0000001f0200b986 */ /* 0x0009e4000c101908 */
[----:B------:R-:W-:Y:S05]  /*1ef0*/  @!P0 BRA `(.L_x_25) ;  /* 0xfffffffc00788947 */ /* 0x000fea000383ffff */
[----:B------:R-:W-:Y:S05]  /*1f00*/  BSYNC.RECONVERGENT B0 ;  /* 0x0000000000007941 */ /* 0x000fea0003800200 */
.L_x_24:
[----:B------:R-:W-:-:S13]  /*1f10*/  ISETP.GE.AND P0, PT, R17, R22, PT ;  /* 0x000000161100720c */ /* 0x000fda0003f06270 */
[----:B------:R-:W-:Y:S05]  /*1f20*/  @P0 BRA `(.L_x_26) ;  /* 0x0000000000080947 */ /* 0x000fea0003800000 */
[----:B------:R-:W0:Y:S01]  /*1f30*/  LDGDEPBAR ;  /* 0x00000000000079af */ /* 0x000e220000000000 */
[----:B------:R-:W-:-:S04]  /*1f40*/  DEPBAR.LE SB0, 0x0 ;  /* 0x000080000000791a */ /* 0x000fc80000000000 */
.L_x_26:
[----:B------:R-:W-:Y:S01]  /*1f50*/  BAR.SYNC.DEFER_BLOCKING 0x0 ;  /* 0x0000000000007b1d */ /* 0x000fe20000010000 */
[----:B------:R-:W-:Y:S01]  /*1f60*/  ISETP.GE.AND P0, PT, R17, R22, PT ;  /* 0x000000161100720c */ /* 0x000fe20003f06270 */
[----:B------:R-:W-:Y:S01]  /*1f70*/  ULOP3.LUT UR4, UR4, 0x1, URZ, 0x3c, !UPT ;  /* 0x0000000104047892 */ /* 0x000fe2000f8e3cff */
[----:B------:R-:W-:-:S11]  /*1f80*/  MOV R11, R17 ;  /* 0x00000011000b7202 */ /* 0x000fd60000000f00 */
[----:B------:R-:W-:Y:S05]  /*1f90*/  @!P0 BRA `(.L_x_27) ;  /* 0xffffffe400cc8947 */ /* 0x000fea000383ffff */
[----:B------:R-:W-:Y:S05]  /*1fa0*/  EXIT ;  /* 0x000000000000794d */ /* 0x000fea0003800000 */
        .weak           $__internal_0_$__cuda_sm20_div_u16
        .type           $__internal_0_$__cuda_sm20_div_u16,@function
        .size           $__internal_0_$__cuda_sm20_div_u16,(.L_x_74 - $__internal_0_$__cuda_sm20_div_u16)
$__internal_0_$__cuda_sm20_div_u16:
[----:B------:R-:W1:Y:S01]  /*1fb0*/  I2F.U16 R3, R8 ;  /* 0x0000000800037306 */ /* 0x000e620000101000 */
[----:B------:R-:W-:Y:S01]  /*1fc0*/  HFMA2 R4, -RZ, RZ, 15, 0 ;  /* 0x4b800000ff047431 */ /* 0x000fe200000001ff */
[C---:B-1----:R-:W-:Y:S02]  /*1fd0*/  FSETP.GEU.AND P1, PT, |R3|.reuse, 1.175494350822287508e-38, PT ;  /* 0x008000000300780b */ /* 0x042fe40003f2e200 */
[----:B------:R-:W-:Y:S02]  /*1fe0*/  FSETP.GT.AND P0, PT, |R3|, 8.50705917302346158658e+37, PT ;  /* 0x7e8000000300780b */ /* 0x000fe40003f04200 */
[----:B------:R-:W-:-:S04]  /*1ff0*/  FSEL R4, R4, 1, !P1 ;  /* 0x3f80000004047808 */ /* 0x000fc80004800000 */
[----:B------:R-:W-:Y:S02]  /*2000*/  FSEL R4, R4, 0.25, !P0 ;  /* 0x3e80000004047808 */ /* 0x000fe40004000000 */
[----:B------:R-:W-:-:S03]  /*2010*/  ISETP.NE.U32.AND P0, PT, R8, RZ, PT ;  /* 0x000000ff0800720c */ /* 0x000fc60003f05070 */
[----:B------:R-:W-:Y:S02]  /*2020*/  FMUL R6, R3, R4 ;  /* 0x0000000403067220 */ /* 0x000fe40000400000 */
[----:B------:R-:W-:Y:S08]  /*2030*/  I2F.U16.RZ R3, R7 ;  /* 0x0000000700037306 */ /* 0x000ff0000010d000 */
[----:B------:R-:W1:Y:S02]  /*2040*/  MUFU.RCP R5, R6 ;  /* 0x0000000600057308 */ /* 0x000e640000001000 */
[----:B-1----:R-:W-:-:S05]  /*2050*/  FMUL R5, R4, R5 ;  /* 0x0000000504057220 */ /* 0x002fca0000400000 */
[----:B------:R-:W-:Y:S01]  /*2060*/  IADD3 R4, PT, PT, R5, 0x2, RZ ;  /* 0x0000000205047810 */ /* 0x000fe20007ffe0ff */
[----:B------:R-:W-:-:S04]  /*2070*/  HFMA2 R5, -RZ, RZ, 0, 0 ;  /* 0x00000000ff057431 */ /* 0x000fc800000001ff */
[----:B------:R-:W-:Y:S01]  /*2080*/  FMUL.RZ R3, R3, R4 ;  /* 0x0000000403037220 */ /* 0x000fe2000040c000 */
[----:B------:R-:W-:-:S05]  /*2090*/  MOV R4, R9 ;  /* 0x0000000900047202 */ /* 0x000fca0000000f00 */
[----:B------:R-:W1:Y:S02]  /*20a0*/  F2I.U32.TRUNC.NTZ R3, R3 ;  /* 0x0000000300037305 */ /* 0x000e64000020f000 */
[----:B-1----:R-:W-:Y:S02]  /*20b0*/  LOP3.LUT R14, R3, 0xffff, RZ, 0xc0, !PT ;  /* 0x0000ffff030e7812 */ /* 0x002fe400078ec0ff */
[----:B------:R-:W-:Y:S01]  /*20c0*/  @!P0 MOV R14, 0xffffffff ;  /* 0xffffffff000e8802 */ /* 0x000fe20000000f00 */
[----:B------:R-:W-:Y:S06]  /*20d0*/  RET.REL.NODEC R4 `(_Z28double_stage_cp_async_kernelPfPKfi) ;  /* 0xffffffdc04c87950 */ /* 0x000fec0003c3ffff */
.L_x_28:
        /* <DEDUP_REMOVED lines=10> */
.L_x_74:


//--------------------- .text._Z31double_stage_wo_cp_async_kernelPfPKfi --------------------------
	.section	.text._Z31double_stage_wo_cp_async_kernelPfPKfi,"ax",@progbits
	.align	128
        .global         _Z31double_stage_wo_cp_async_kernelPfPKfi
        .type           _Z31double_stage_wo_cp_async_kernelPfPKfi,@function
        .size           _Z31double_stage_wo_cp_async_kernelPfPKfi,(.L_x_75 - _Z31double_stage_wo_cp_async_kernelPfPKfi)
        .other          _Z31double_stage_wo_cp_async_kernelPfPKfi,@"STO_CUDA_ENTRY STV_DEFAULT"
_Z31double_stage_wo_cp_async_kernelPfPKfi:
.text._Z31double_stage_wo_cp_async_kernelPfPKfi:
[----:B------:R-:W-:Y:S01]  /*0000*/  LDC R1, c[0x0][0x37c] ;  /* 0x0000df00ff017b82 */ /* 0x000fe20000000800 */
[----:B------:R-:W0:Y:S01]  /*0010*/  S2R R11, SR_CTAID.X ;  /* 0x00000000000b7919 */ /* 0x000e220000002500 */
[----:B------:R-:W1:Y:S06]  /*0020*/  LDCU UR4, c[0x0][0x390] ;  /* 0x00007200ff0477ac */ /* 0x000e6c0008000800 */
[----:B------:R-:W2:Y:S01]  /*0030*/  LDC R0, c[0x0][0x370] ;  /* 0x0000dc00ff007b82 */ /* 0x000ea20000000800 */
[----:B------:R-:W3:Y:S01]  /*0040*/  LDCU.64 UR8, c[0x0][0x358] ;  /* 0x00006b00ff0877ac */ /* 0x000ee20008000a00 */
[----:B-1----:R-:W-:Y:S01]  /*0050*/  MOV R8, UR4 ;  /* 0x0000000400087c02 */ /* 0x002fe20008000f00 */
[----:B0-----:R-:W-:-:S05]  /*0060*/  IMAD R11, R11, 0x1800, RZ ;  /* 0x000018000b0b7824 */ /* 0x001fca00078e02ff */
[----:B------:R-:W-:-:S13]  /*0070*/  ISETP.GE.AND P0, PT, R11, R8, PT ;  /* 0x000000080b00720c */ /* 0x000fda0003f06270 */
[----:B---3--:R-:W-:Y:S05]  /*0080*/  @P0 BRA `(.L_x_29) ;  /* 0x0000000400280947 */ /* 0x008fea0003800000 */
[----:B------:R-:W0:Y:S01]  /*0090*/  S2R R3, SR_TID.X ;  /* 0x0000000000037919 */ /* 0x000e220000002100 */
[----:B------:R-:W1:Y:S01]  /*00a0*/  LDC R2, c[0x0][0x360] ;  /* 0x0000d800ff027b82 */ /* 0x000e620000000800 */
[----:B------:R-:W-:Y:S02]  /*00b0*/  MOV R15, 0x130 ;  /* 0x00000130000f7802 */ /* 0x000fe40000000f00 */
[----:B-1----:R-:W-:Y:S02]  /*00c0*/  LOP3.LUT R9, R2, 0xffff, RZ, 0xc0, !PT ;  /* 0x0000ffff02097812 */ /* 0x002fe400078ec0ff */
[----:B0-----:R-:W-:-:S04]  /*00d0*/  IADD3 R4, PT, PT, R3, R2, RZ ;  /* 0x0000000203047210 */ /* 0x001fc80007ffe0ff */
[----:B------:R-:W-:-:S04]  /*00e0*/  IADD3 R4, PT, PT, RZ, -R4, RZ ;  /* 0x80000004ff047210 */ /* 0x000fc80007ffe0ff */
[----:B------:R-:W-:-:S04]  /*00f0*/  PRMT R4, R4, 0x7710, RZ ;  /* 0x0000771004047816 */ /* 0x000fc800000000ff */
[----:B------:R-:W-:-:S04]  /*0100*/  IADD3 R4, PT, PT, R4, 0x17ff, RZ ;  /* 0x000017ff04047810 */ /* 0x000fc80007ffe0ff */
[----:B------:R-:W-:-:S07]  /*0110*/  LOP3.LUT R8, R4, 0xffff, RZ, 0xc0, !PT ;  /* 0x0000ffff04087812 */ /* 0x000fce00078ec0ff */
[----:B--2---:R-:W-:Y:S05]  /*0120*/  CALL.REL.NOINC `($__internal_1_$__cuda_sm20_div_u16) ;  /* 0x0000001c00607944 */ /* 0x004fea0003c00000 */
[----:B------:R-:W-:Y:S01]  /*0130*/  LOP3.LUT R13, R14, 0x3, RZ, 0xc0, !PT ;  /* 0x000000030e0d7812 */ /* 0x000fe200078ec0ff */
[----:B------:R-:W0:Y:S01]  /*0140*/  LDCU UR4, c[0x0][0x390] ;  /* 0x00007200ff0477ac */ /* 0x000e220008000800 */
[----:B------:R-:W-:Y:S02]  /*0150*/  BSSY.RECONVERGENT B0, `(.L_x_30) ;  /* 0x0000014000007945 */ /* 0x000fe40003800200 */
[----:B------:R-:W-:-:S13]  /*0160*/  ISETP.NE.AND P0, PT, R13, 0x2, PT ;  /* 0x000000020d00780c */ /* 0x000fda0003f05270 */
[----:B------:R-:W-:Y:S05]  /*0170*/  @!P0 BRA `(.L_x_31) ;  /* 0x0000000000448947 */ /* 0x000fea0003800000 */
[----:B------:R-:W1:Y:S01]  /*0180*/  S2R R5, SR_CgaCtaId ;  /* 0x0000000000057919 */ /* 0x000e620000008800 */
[----:B------:R-:W-:Y:S01]  /*0190*/  MOV R4, 0x400 ;  /* 0x0000040000047802 */ /* 0x000fe20000000f00 */
[----:B------:R-:W-:-:S03]  /*01a0*/  HFMA2 R6, -RZ, RZ, 0, 0 ;  /* 0x00000000ff067431 */ /* 0x000fc600000001ff */
[----:B-1----:R-:W-:-:S07]  /*01b0*/  LEA R8, R5, R4, 0x18 ;  /* 0x0000000405087211 */ /* 0x002fce00078ec0ff */
.L_x_32:
[----:B------:R-:W-:Y:S02]  /*01c0*/  IADD3 R9, PT, PT, R11, R3, RZ ;  /* 0x000000030b097210 */ /* 0x000fe40007ffe0ff */
[----:B-1----:R-:W-:Y:S02]  /*01d0*/  MOV R7, RZ ;  /* 0x000000ff00077202 */ /* 0x002fe40000000f00 */
[----:B0-----:R-:W-:-:S13]  /*01e0*/  ISETP.GE.AND P0, PT, R9, UR4, PT ;  /* 0x0000000409007c0c */ /* 0x001fda000bf06270 */
[----:B------:R-:W0:Y:S02]  /*01f0*/  @!P0 LDC.64 R4, c[0x0][0x388] ;  /* 0x0000e200ff048b82 */ /* 0x000e240000000a00 */
[----:B0-----:R-:W-:-:S05]  /*0200*/  @!P0 IMAD.WIDE R4, R9, 0x4, R4 ;  /* 0x0000000409048825 */ /* 0x001fca00078e0204 */
[----:B------:R-:W2:Y:S01]  /*0210*/  @!P0 LDG.E.CONSTANT R7, desc[UR8][R4.64] ;  /* 0x0000000804078981 */ /* 0x000ea2000c1e9900 */
[----:B------:R-:W-:Y:S02]  /*0220*/  LEA R10, R3, R8, 0x2 ;  /* 0x00000008030a7211 */ /* 0x000fe400078e10ff */
[----:B------:R-:W-:Y:S02]  /*0230*/  IADD3 R6, PT, PT, R6, 0x1, RZ ;  /* 0x0000000106067810 */ /* 0x000fe40007ffe0ff */
[----:B------:R-:W-:Y:S02]  /*0240*/  IADD3 R3, PT, PT, R2, R3, RZ ;  /* 0x0000000302037210 */ /* 0x000fe40007ffe0ff */
[----:B------:R-:W-:-:S04]  /*0250*/  LOP3.LUT R9, R6, R13, RZ, 0x3c, !PT ;  /* 0x0000000d06097212 */ /* 0x000fc800078e3cff */
[----:B------:R-:W-:Y:S01]  /*0260*/  ISETP.NE.AND P0, PT, R9, 0x2, PT ;  /* 0x000000020900780c */ /* 0x000fe20003f05270 */
[----:B--2---:R1:W-:-:S12]  /*0270*/  STS [R10], R7 ;  /* 0x000000070a007388 */ /* 0x0043d80000000800 */
[----:B------:R-:W-:Y:S05]  /*0280*/  @P0 BRA `(.L_x_32) ;  /* 0xfffffffc00cc0947 */ /* 0x000fea000383ffff */
.L_x_31:
[----:B0-----:R-:W-:Y:S05]  /*0290*/  BSYNC.RECONVERGENT B0 ;  /* 0x0000000000007941 */ /* 0x001fea0003800200 */
.L_x_30:
[----:B------:R-:W0:Y:S01]  /*02a0*/  S2UR UR5, SR_CgaCtaId ;  /* 0x00000000000579c3 */ /* 0x000e220000008800 */
[----:B------:R-:W-:Y:S01]  /*02b0*/  BSSY.RECONVERGENT B0, `(.L_x_29) ;  /* 0x0000027000007945 */ /* 0x000fe20003800200 */
[----:B------:R-:W-:Y:S01]  /*02c0*/  UMOV UR4, 0x400 ;  /* 0x0000040000047882 */ /* 0x000fe20000000000 */
[----:B------:R-:W2:Y:S02]  /*02d0*/  LDCU UR6, c[0x0][0x390] ;  /* 0x00007200ff0677ac */ /* 0x000ea40008000800 */
[----:B0-2---:R-:W-:-:S12]  /*02e0*/  ULEA UR4, UR5, UR4, 0x18 ;  /* 0x0000000405047291 */ /* 0x005fd8000f8ec0ff */
.L_x_33:
[----:B0-----:R-:W-:Y:S01]  /*02f0*/  IADD3 R9, PT, PT, R11, R3, RZ ;  /* 0x000000030b097210 */ /* 0x001fe20007ffe0ff */
[----:B-1----:R-:W-:Y:S01]  /*0300*/  HFMA2 R10, -RZ, RZ, 0, 0 ;  /* 0x00000000ff0a7431 */ /* 0x002fe200000001ff */
[----:B------:R-:W-:Y:S02]  /*0310*/  MOV R8, UR6 ;  /* 0x0000000600087c02 */ /* 0x000fe40008000f00 */
[C---:B------:R-:W-:Y:S02]  /*0320*/  IADD3 R17, PT, PT, R9.reuse, R2, RZ ;  /* 0x0000000209117210 */ /* 0x040fe40007ffe0ff */
[----:B------:R-:W-:Y:S02]  /*0330*/  ISETP.GE.AND P0, PT, R9, R8, PT ;  /* 0x000000080900720c */ /* 0x000fe40003f06270 */
[C---:B------:R-:W-:Y:S02]  /*0340*/  IADD3 R19, PT, PT, R17.reuse, R2, RZ ;  /* 0x0000000211137210 */ /* 0x040fe40007ffe0ff */
[----:B------:R-:W-:-:S02]  /*0350*/  ISETP.GE.AND P1, PT, R17, R8, PT ;  /* 0x000000081100720c */ /* 0x000fc40003f26270 */
[C---:B------:R-:W-:Y:S02]  /*0360*/  IADD3 R21, PT, PT, R19.reuse, R2, RZ ;  /* 0x0000000213157210 */ /* 0x040fe40007ffe0ff */
[-C--:B------:R-:W-:Y:S02]  /*0370*/  ISETP.GE.AND P2, PT, R19, R8.reuse, PT ;  /* 0x000000081300720c */ /* 0x080fe40003f46270 */
[----:B------:R-:W-:-:S03]  /*0380*/  ISETP.GE.AND P3, PT, R21, R8, PT ;  /* 0x000000081500720c */ /* 0x000fc60003f66270 */
[----:B------:R-:W0:Y:S08]  /*0390*/  @!P0 LDC.64 R4, c[0x0][0x388] ;  /* 0x0000e200ff048b82 */ /* 0x000e300000000a00 */
[----:B------:R-:W1:Y:S08]  /*03a0*/  @!P1 LDC.64 R6, c[0x0][0x388] ;  /* 0x0000e200ff069b82 */ /* 0x000e700000000a00 */
[----:B------:R-:W2:Y:S08]  /*03b0*/  @!P2 LDC.64 R14, c[0x0][0x388] ;  /* 0x0000e200ff0eab82 */ /* 0x000eb00000000a00 */
[----:B------:R-:W3:Y:S01]  /*03c0*/  @!P3 LDC.64 R12, c[0x0][0x388] ;  /* 0x0000e200ff0cbb82 */ /* 0x000ee20000000a00 */
[----:B0-----:R-:W-:Y:S01]  /*03d0*/  @!P0 IMAD.WIDE R4, R9, 0x4, R4 ;  /* 0x0000000409048825 */ /* 0x001fe200078e0204 */
[----:B------:R-:W-:-:S03]  /*03e0*/  MOV R9, RZ ;  /* 0x000000ff00097202 */ /* 0x000fc60000000f00 */
[----:B-1----:R-:W-:Y:S01]  /*03f0*/  @!P1 IMAD.WIDE R6, R17, 0x4, R6 ;  /* 0x0000000411069825 */ /* 0x002fe200078e0206 */
[----:B------:R-:W-:Y:S02]  /*0400*/  CS2R R16, SRZ ;  /* 0x0000000000107805 */ /* 0x000fe4000001ff00 */
[----:B------:R-:W4:Y:S04]  /*0410*/  @!P0 LDG.E.CONSTANT R9, desc[UR8][R4.64] ;  /* 0x0000000804098981 */ /* 0x000f28000c1e9900 */
[----:B------:R-:W5:Y:S01]  /*0420*/  @!P1 LDG.E.CONSTANT R10, desc[UR8][R6.64] ;  /* 0x00000008060a9981 */ /* 0x000f62000c1e9900 */
[----:B--2---:R-:W-:-:S05]  /*0430*/  @!P2 IMAD.WIDE R14, R19, 0x4, R14 ;  /* 0x00000004130ea825 */ /* 0x004fca00078e020e */
[----:B------:R-:W2:Y:S01]  /*0440*/  @!P2 LDG.E.CONSTANT R16, desc[UR8][R14.64] ;  /* 0x000000080e10a981 */ /* 0x000ea2000c1e9900 */
[----:B---3--:R-:W-:-:S05]  /*0450*/  @!P3 IMAD.WIDE R12, R21, 0x4, R12 ;  /* 0x00000004150cb825 */ /* 0x008fca00078e020c */
[----:B------:R-:W3:Y:S01]  /*0460*/  @!P3 LDG.E.CONSTANT R17, desc[UR8][R12.64] ;  /* 0x000000080c11b981 */ /* 0x000ee2000c1e9900 */
[----:B------:R-:W-:-:S04]  /*0470*/  LEA R19, R3, UR4, 0x2 ;  /* 0x0000000403137c11 */ /* 0x000fc8000f8e10ff */
[----:B------:R-:W-:-:S04]  /*0480*/  LEA R21, R2, R19, 0x2 ;  /* 0x0000001302157211 */ /* 0x000fc800078e10ff */
[----:B------:R-:W-:-:S04]  /*0490*/  LEA R23, R2, R21, 0x2 ;  /* 0x0000001502177211 */ /* 0x000fc800078e10ff */
[C---:B------:R-:W-:Y:S02]  /*04a0*/  LEA R18, R2.reuse, R23, 0x2 ;  /* 0x0000001702127211 */ /* 0x040fe400078e10ff */
[----:B------:R-:W-:-:S04]  /*04b0*/  LEA R3, R2, R3, 0x2 ;  /* 0x0000000302037211 */ /* 0x000fc800078e10ff */
[----:B------:R-:W-:Y:S01]  /*04c0*/  ISETP.GE.U32.AND P0, PT, R3, 0x1800, PT ;  /* 0x000018000300780c */ /* 0x000fe20003f06070 */
[----:B----4-:R0:W-:Y:S04]  /*04d0*/  STS [R19], R9 ;  /* 0x0000000913007388 */ /* 0x0101e80000000800 */
[----:B-----5:R0:W-:Y:S04]  /*04e0*/  STS [R21], R10 ;  /* 0x0000000a15007388 */ /* 0x0201e80000000800 */
[----:B--2---:R0:W-:Y:S04]  /*04f0*/  STS [R23], R16 ;  /* 0x0000001017007388 */ /* 0x0041e80000000800 */
[----:B---3--:R0:W-:Y:S01]  /*0500*/  STS [R18], R17 ;  /* 0x0000001112007388 */ /* 0x0081e20000000800 */
[----:B------:R-:W-:Y:S05]  /*0510*/  @!P0 BRA `(.L_x_33) ;  /* 0xfffffffc00748947 */ /* 0x000fea000383ffff */
[----:B------:R-:W-:Y:S05]  /*0520*/  BSYNC.RECONVERGENT B0 ;  /* 0x0000000000007941 */ /* 0x000fea0003800200 */
.L_x_29:
[----:B------:R-:W-:Y:S01]  /*0530*/  BAR.SYNC.DEFER_BLOCKING 0x0 ;  /* 0x0000000000007b1d */ /* 0x000fe20000010000 */
[----:B------:R-:W-:-:S13]  /*0540*/  ISETP.GE.AND P0, PT, R11, R8, PT ;  /* 0x000000080b00720c */ /* 0x000fda0003f06270 */
[----:B------:R-:W-:Y:S05]  /*0550*/  @P0 EXIT ;  /* 0x000000000000094d */ /* 0x000fea0003800000 */
[----:B0-----:R-:W0:Y:S01]  /*0560*/  S2R R10, SR_TID.X ;  /* 0x00000000000a7919 */ /* 0x001e220000002100 */
        /* <DEDUP_REMOVED lines=10> */
[----:B------:R-:W-:Y:S01]  /*0610*/  UMOV UR4, URZ ;  /* 0x000000ff00047c82 */ /* 0x000fe20008000000 */
[----:B------:R-:W-:Y:S02]  /*0620*/  IADD3 R16, PT, PT, R12, R13, RZ ;  /* 0x0000000d0c107210 */ /* 0x000fe40007ffe0ff */
[----:B------:R-:W-:-:S07]  /*0630*/  LOP3.LUT R15, R14, 0x3, RZ, 0xc0, !PT ;  /* 0x000000030e0f7812 */ /* 0x000fce00078ec0ff */
.L_x_52:
[----:B------:R-:W0:Y:S01]  /*0640*/  LDCU UR5, c[0x0][0x390] ;  /* 0x00007200ff0577ac */ /* 0x000e220008000800 */
[----:B------:R-:W-:Y:S01]  /*0650*/  IMAD R17, R0, 0x1800, R11 ;  /* 0x0000180000117824 */ /* 0x000fe200078e020b */
[----:B0-----:R-:W-:-:S04]  /*0660*/  MOV R20, UR5 ;  /* 0x0000000500147c02 */ /* 0x001fc80008000f00 */
[----:B------:R-:W-:-:S13]  /*0670*/  ISETP.GE.AND P0, PT, R17, R20, PT ;  /* 0x000000141100720c */ /* 0x000fda0003f06270 */
[----:B-1----:R-:W-:Y:S05]  /*0680*/  @P0 BRA `(.L_x_34) ;  /* 0x0000000400700947 */ /* 0x002fea0003800000 */
[----:B------:R-:W0:Y:S01]  /*0690*/  S2UR UR6, SR_CgaCtaId ;  /* 0x00000000000679c3 */ /* 0x000e220000008800 */
[----:B------:R-:W-:Y:S01]  /*06a0*/  ISETP.NE.AND P0, PT, R15, 0x2, PT ;  /* 0x000000020f00780c */ /* 0x000fe20003f05270 */
[----:B------:R-:W-:Y:S01]  /*06b0*/  UISETP.NE.AND UP0, UPT, UR4, URZ, UPT ;  /* 0x000000ff0400728c */ /* 0x000fe2000bf05270 */
[----:B------:R-:W-:Y:S01]  /*06c0*/  BSSY.RECONVERGENT B0, `(.L_x_35) ;  /* 0x000002e000007945 */ /* 0x000fe20003800200 */
[----:B------:R-:W-:Y:S01]  /*06d0*/  UMOV UR5, 0x400 ;  /* 0x0000040000057882 */ /* 0x000fe20000000000 */
[----:B------:R-:W-:Y:S01]  /*06e0*/  MOV R21, R10 ;  /* 0x0000000a00157202 */ /* 0x000fe20000000f00 */
[----:B0-----:R-:W-:-:S07]  /*06f0*/  ULEA UR5, UR6, UR5, 0x18 ;  /* 0x0000000506057291 */ /* 0x001fce000f8ec0ff */
[----:B------:R-:W-:Y:S01]  /*0700*/  @!UP0 UIADD3 UR5, UPT, UPT, UR5, 0x6000, URZ ;  /* 0x0000600005058890 */ /* 0x000fe2000fffe0ff */
[----:B------:R-:W-:Y:S11]  /*0710*/  @!P0 BRA `(.L_x_36) ;  /* 0x0000000000a08947 */ /* 0x000ff60003800000 */
[----:B------:R-:W-:Y:S01]  /*0720*/  IADD3 R5, PT, PT, R17, R10, RZ ;  /* 0x0000000a11057210 */ /* 0x000fe20007ffe0ff */
[----:B------:R-:W-:Y:S01]  /*0730*/  BSSY.RECONVERGENT B1, `(.L_x_37) ;  /* 0x0000008000017945 */ /* 0x000fe20003800200 */
[----:B------:R-:W-:Y:S01]  /*0740*/  HFMA2 R2, -RZ, RZ, 0, 0 ;  /* 0x00000000ff027431 */ /* 0x000fe200000001ff */
[----:B------:R-:W-:Y:S02]  /*0750*/  LEA R4, R10, UR5, 0x2 ;  /* 0x000000050a047c11 */ /* 0x000fe4000f8e10ff */
[----:B------:R-:W-:-:S13]  /*0760*/  ISETP.GE.AND P0, PT, R5, R20, PT ;  /* 0x000000140500720c */ /* 0x000fda0003f06270 */
[----:B------:R-:W-:Y:S05]  /*0770*/  @P0 BRA `(.L_x_38) ;  /* 0x00000000000c0947 */ /* 0x000fea0003800000 */
[----:B------:R-:W0:Y:S02]  /*0780*/  LDC.64 R2, c[0x0][0x388] ;  /* 0x0000e200ff027b82 */ /* 0x000e240000000a00 */
[----:B0-----:R-:W-:-:S06]  /*0790*/  IMAD.WIDE R2, R5, 0x4, R2 ;  /* 0x0000000405027825 */ /* 0x001fcc00078e0202 */
[----:B------:R0:W5:Y:S02]  /*07a0*/  LDG.E.CONSTANT R2, desc[UR8][R2.64] ;  /* 0x0000000802027981 */ /* 0x000164000c1e9900 */
.L_x_38:
[----:B------:R-:W-:Y:S05]  /*07b0*/  BSYNC.RECONVERGENT B1 ;  /* 0x0000000000017941 */ /* 0x000fea0003800200 */
.L_x_37:
[----:B-----5:R1:W-:Y:S01]  /*07c0*/  STS [R4], R2 ;  /* 0x0000000204007388 */ /* 0x0203e20000000800 */
[----:B------:R-:W-:Y:S02]  /*07d0*/  ISETP.NE.AND P0, PT, R15, 0x3, PT ;  /* 0x000000030f00780c */ /* 0x000fe40003f05270 */
[----:B------:R-:W-:-:S11]  /*07e0*/  MOV R21, R12 ;  /* 0x0000000c00157202 */ /* 0x000fd60000000f00 */
[----:B-1----:R-:W-:Y:S05]  /*07f0*/  @!P0 BRA `(.L_x_36) ;  /* 0x0000000000688947 */ /* 0x002fea0003800000 */
[----:B------:R-:W-:Y:S01]  /*0800*/  IADD3 R5, PT, PT, R5, R13, RZ ;  /* 0x0000000d05057210 */ /* 0x000fe20007ffe0ff */
[----:B------:R-:W-:Y:S01]  /*0810*/  BSSY.RECONVERGENT B1, `(.L_x_39) ;  /* 0x0000008000017945 */ /* 0x000fe20003800200 */
[----:B------:R-:W-:Y:S01]  /*0820*/  HFMA2 R2, -RZ, RZ, 0, 0 ;  /* 0x00000000ff027431 */ /* 0x000fe200000001ff */
[----:B------:R-:W-:Y:S02]  /*0830*/  LEA R4, R13, R4, 0x2 ;  /* 0x000000040d047211 */ /* 0x000fe400078e10ff */
[----:B------:R-:W-:-:S13]  /*0840*/  ISETP.GE.AND P0, PT, R5, R20, PT ;  /* 0x000000140500720c */ /* 0x000fda0003f06270 */
[----:B------:R-:W-:Y:S05]  /*0850*/  @P0 BRA `(.L_x_40) ;  /* 0x00000000000c0947 */ /* 0x000fea0003800000 */
[----:B0-----:R-:W0:Y:S02]  /*0860*/  LDC.64 R2, c[0x0][0x388] ;  /* 0x0000e200ff027b82 */ /* 0x001e240000000a00 */
[----:B0-----:R-:W-:-:S06]  /*0870*/  IMAD.WIDE R2, R5, 0x4, R2 ;  /* 0x0000000405027825 */ /* 0x001fcc00078e0202 */
[----:B------:R1:W5:Y:S02]  /*0880*/  LDG.E.CONSTANT R2, desc[UR8][R2.64] ;  /* 0x0000000802027981 */ /* 0x000364000c1e9900 */
.L_x_40:
[----:B------:R-:W-:Y:S05]  /*0890*/  BSYNC.RECONVERGENT B1 ;  /* 0x0000000000017941 */ /* 0x000fea0003800200 */
.L_x_39:
[----:B-----5:R2:W-:Y:S01]  /*08a0*/  STS [R4], R2 ;  /* 0x0000000204007388 */ /* 0x0205e20000000800 */
[----:B------:R-:W-:Y:S02]  /*08b0*/  ISETP.NE.AND P0, PT, R15, RZ, PT ;  /* 0x000000ff0f00720c */ /* 0x000fe40003f05270 */
[----:B------:R-:W-:-:S11]  /*08c0*/  MOV R21, R16 ;  /* 0x0000001000157202 */ /* 0x000fd60000000f00 */
[----:B--2---:R-:W-:Y:S05]  /*08d0*/  @!P0 BRA `(.L_x_36) ;  /* 0x0000000000308947 */ /* 0x004fea0003800000 */
[----:B------:R-:W-:Y:S01]  /*08e0*/  IADD3 R7, PT, PT, R5, R13, RZ ;  /* 0x0000000d05077210 */ /* 0x000fe20007ffe0ff */
[----:B------:R-:W-:Y:S01]  /*08f0*/  BSSY.RECONVERGENT B1, `(.L_x_41) ;  /* 0x0000008000017945 */ /* 0x000fe20003800200 */
[----:B------:R-:W-:Y:S01]  /*0900*/  HFMA2 R2, -RZ, RZ, 0, 0 ;  /* 0x00000000ff027431 */ /* 0x000fe200000001ff */
[----:B------:R-:W-:Y:S02]  /*0910*/  LEA R5, R13, R4, 0x2 ;  /* 0x000000040d057211 */ /* 0x000fe400078e10ff */
[----:B------:R-:W-:-:S13]  /*0920*/  ISETP.GE.AND P0, PT, R7, R20, PT ;  /* 0x000000140700720c */ /* 0x000fda0003f06270 */
[----:B------:R-:W-:Y:S05]  /*0930*/  @P0 BRA `(.L_x_42) ;  /* 0x00000000000c0947 */ /* 0x000fea0003800000 */
[----:B01----:R-:W0:Y:S02]  /*0940*/  LDC.64 R2, c[0x0][0x388] ;  /* 0x0000e200ff027b82 */ /* 0x003e240000000a00 */
[----:B0-----:R-:W-:-:S06]  /*0950*/  IMAD.WIDE R2, R7, 0x4, R2 ;  /* 0x0000000407027825 */ /* 0x001fcc00078e0202 */
[----:B------:R2:W5:Y:S02]  /*0960*/  LDG.E.CONSTANT R2, desc[UR8][R2.64] ;  /* 0x0000000802027981 */ /* 0x000564000c1e9900 */
.L_x_42:
[----:B------:R-:W-:Y:S05]  /*0970*/  BSYNC.RECONVERGENT B1 ;  /* 0x0000000000017941 */ /* 0x000fea0003800200 */
.L_x_41:
[----:B-----5:R3:W-:Y:S01]  /*0980*/  STS [R5], R2 ;  /* 0x0000000205007388 */ /* 0x0207e20000000800 */
[----:B------:R-:W-:-:S07]  /*0990*/  IADD3 R21, PT, PT, R16, R13, RZ ;  /* 0x0000000d10157210 */ /* 0x000fce0007ffe0ff */
.L_x_36:
[----:B------:R-:W-:Y:S05]  /*09a0*/  BSYNC.RECONVERGENT B0 ;  /* 0x0000000000007941 */ /* 0x000fea0003800200 */
.L_x_35:
[----:B0123--:R-:W0:Y:S01]  /*09b0*/  LDC.64 R2, c[0x0][0x388] ;  /* 0x0000e200ff027b82 */ /* 0x00fe220000000a00 */
[----:B------:R-:W-:Y:S01]  /*09c0*/  IMAD R24, R0, 0x1800, R21 ;  /* 0x0000180000187824 */ /* 0x000fe200078e0215 */
[----:B------:R-:W-:Y:S01]  /*09d0*/  BSSY.RECONVERGENT B0, `(.L_x_34) ;  /* 0x0000027000007945 */ /* 0x000fe20003800200 */
[----:B------:R-:W-:Y:S01]  /*09e0*/  LEA R22, R21, UR5, 0x2 ;  /* 0x0000000515167c11 */ /* 0x000fe2000f8e10ff */
[----:B------:R-:W1:Y:S02]  /*09f0*/  LDCU UR6, c[0x0][0x390] ;  /* 0x00007200ff0677ac */ /* 0x000e640008000800 */
[----:B------:R-:W-:-:S04]  /*0a00*/  IADD3 R24, PT, PT, R24, R11, RZ ;  /* 0x0000000b18187210 */ /* 0x000fc80007ffe0ff */
[----:B------:R-:W-:Y:S01]  /*0a10*/  IADD3 R23, PT, PT, R24, R13, RZ ;  /* 0x0000000d18177210 */ /* 0x000fe20007ffe0ff */
[C---:B------:R-:W-:Y:S01]  /*0a20*/  IMAD R27, R13.reuse, 0x3, R24 ;  /* 0x000000030d1b7824 */ /* 0x040fe200078e0218 */
[----:B------:R-:W-:-:S07]  /*0a30*/  LEA R25, R13, R24, 0x1 ;  /* 0x000000180d197211 */ /* 0x000fce00078e08ff */
.L_x_43:
[----:B-1----:R-:W-:Y:S01]  /*0a40*/  MOV R20, UR6 ;  /* 0x0000000600147c02 */ /* 0x002fe20008000f00 */
[----:B--2---:R-:W-:Y:S02]  /*0a50*/  HFMA2 R26, -RZ, RZ, 0, 0 ;  /* 0x00000000ff1a7431 */ /* 0x004fe400000001ff */
[C-C-:B0-----:R-:W-:Y:S01]  /*0a60*/  IMAD.WIDE R6, R23.reuse, 0x4, R2.reuse ;  /* 0x0000000417067825 */ /* 0x141fe200078e0202 */
[----:B------:R-:W-:Y:S02]  /*0a70*/  MOV R29, RZ ;  /* 0x000000ff001d7202 */ /* 0x000fe40000000f00 */
[-C--:B------:R-:W-:Y:S01]  /*0a80*/  ISETP.GE.AND P1, PT, R23, R20.reuse, PT ;  /* 0x000000141700720c */ /* 0x080fe20003f26270 */
[C---:B------:R-:W-:Y:S01]  /*0a90*/  IMAD.WIDE R4, R24.reuse, 0x4, R2 ;  /* 0x0000000418047825 */ /* 0x040fe200078e0202 */
[-C--:B------:R-:W-:Y:S02]  /*0aa0*/  ISETP.GE.AND P0, PT, R24, R20.reuse, PT ;  /* 0x000000141800720c */ /* 0x080fe40003f06270 */
[----:B------:R-:W-:-:S02]  /*0ab0*/  ISETP.GE.AND P2, PT, R25, R20, PT ;  /* 0x000000141900720c */ /* 0x000fc40003f46270 */
[----:B------:R-:W-:-:S07]  /*0ac0*/  ISETP.GE.AND P3, PT, R27, R20, PT ;  /* 0x000000141b00720c */ /* 0x000fce0003f66270 */
[----:B------:R0:W2:Y:S04]  /*0ad0*/  @!P1 LDG.E.CONSTANT R26, desc[UR8][R6.64] ;  /* 0x00000008061a9981 */ /* 0x0000a8000c1e9900 */
[----:B------:R1:W3:Y:S01]  /*0ae0*/  @!P0 LDG.E.CONSTANT R29, desc[UR8][R4.64] ;  /* 0x00000008041d8981 */ /* 0x0002e2000c1e9900 */
[----:B------:R-:W-:-:S04]  /*0af0*/  @!P2 IMAD.WIDE R8, R25, 0x4, R2 ;  /* 0x000000041908a825 */ /* 0x000fc800078e0202 */
[----:B0-----:R-:W-:Y:S02]  /*0b00*/  HFMA2 R6, -RZ, RZ, 0, 0 ;  /* 0x00000000ff067431 */ /* 0x001fe400000001ff */
[----:B------:R-:W-:Y:S01]  /*0b10*/  @!P3 IMAD.WIDE R18, R27, 0x4, R2 ;  /* 0x000000041b12b825 */ /* 0x000fe200078e0202 */
[----:B-1----:R-:W-:-:S06]  /*0b20*/  MOV R4, RZ ;  /* 0x000000ff00047202 */ /* 0x002fcc0000000f00 */
[----:B------:R-:W4:Y:S04]  /*0b30*/  @!P2 LDG.E.CONSTANT R4, desc[UR8][R8.64] ;  /* 0x000000080804a981 */ /* 0x000f28000c1e9900 */
[----:B------:R-:W5:Y:S01]  /*0b40*/  @!P3 LDG.E.CONSTANT R6, desc[UR8][R18.64] ;  /* 0x000000081206b981 */ /* 0x000f62000c1e9900 */
[CC--:B------:R-:W-:Y:S01]  /*0b50*/  LEA R28, R13.reuse, R22.reuse, 0x2 ;  /* 0x000000160d1c7211 */ /* 0x0c0fe200078e10ff */
[C---:B------:R-:W-:Y:S01]  /*0b60*/  IMAD R7, R13.reuse, 0xc, R22 ;  /* 0x0000000c0d077824 */ /* 0x040fe200078e0216 */
[C---:B------:R-:W-:Y:S02]  /*0b70*/  LEA R5, R13.reuse, R22, 0x3 ;  /* 0x000000160d057211 */ /* 0x040fe400078e18ff */
[----:B------:R-:W-:-:S04]  /*0b80*/  LEA R21, R13, R21, 0x2 ;  /* 0x000000150d157211 */ /* 0x000fc800078e10ff */
[----:B------:R-:W-:Y:S02]  /*0b90*/  ISETP.GE.U32.AND P0, PT, R21, 0x1800, PT ;  /* 0x000018001500780c */ /* 0x000fe40003f06070 */
[C---:B------:R-:W-:Y:S02]  /*0ba0*/  LEA R23, R13.reuse, R23, 0x2 ;  /* 0x000000170d177211 */ /* 0x040fe400078e10ff */
[C---:B------:R-:W-:Y:S02]  /*0bb0*/  LEA R24, R13.reuse, R24, 0x2 ;  /* 0x000000180d187211 */ /* 0x040fe400078e10ff */
[C---:B------:R-:W-:Y:S02]  /*0bc0*/  LEA R25, R13.reuse, R25, 0x2 ;  /* 0x000000190d197211 */ /* 0x040fe400078e10ff */
[C---:B------:R-:W-:Y:S01]  /*0bd0*/  LEA R27, R13.reuse, R27, 0x2 ;  /* 0x0000001b0d1b7211 */ /* 0x040fe200078e10ff */
[----:B---3--:R0:W-:Y:S04]  /*0be0*/  STS [R22], R29 ;  /* 0x0000001d16007388 */ /* 0x0081e80000000800 */
[----:B--2---:R2:W-:Y:S04]  /*0bf0*/  STS [R28], R26 ;  /* 0x0000001a1c007388 */ /* 0x0045e80000000800 */
[----:B----4-:R2:W-:Y:S04]  /*0c00*/  STS [R5], R4 ;  /* 0x0000000405007388 */ /* 0x0105e80000000800 */
[----:B-----5:R2:W-:Y:S01]  /*0c10*/  STS [R7], R6 ;  /* 0x0000000607007388 */ /* 0x0205e20000000800 */
[----:B0-----:R-:W-:Y:S01]  /*0c20*/  LEA R22, R13, R22, 0x4 ;  /* 0x000000160d167211 */ /* 0x001fe200078e20ff */
[----:B------:R-:W-:Y:S06]  /*0c30*/  @!P0 BRA `(.L_x_43) ;  /* 0xfffffffc00808947 */ /* 0x000fec000383ffff */
[----:B------:R-:W-:Y:S05]  /*0c40*/  BSYNC.RECONVERGENT B0 ;  /* 0x0000000000007941 */ /* 0x000fea0003800200 */
.L_x_34:
[----:B------:R-:W0:Y:S01]  /*0c50*/  S2UR UR6, SR_CgaCtaId ;  /* 0x00000000000679c3 */ /* 0x000e220000008800 */
[----:B------:R-:W-:Y:S01]  /*0c60*/  UISETP.NE.AND UP0, UPT, UR4, URZ, UPT ;  /* 0x000000ff0400728c */ /* 0x000fe2000bf05270 */
[----:B------:R-:W-:Y:S01]  /*0c70*/  LOP3.LUT P0, RZ, R14, 0x1, RZ, 0xc0, !PT ;  /* 0x000000010eff7812 */ /* 0x000fe2000780c0ff */
[----:B------:R-:W-:Y:S01]  /*0c80*/  UMOV UR5, 0x400 ;  /* 0x0000040000057882 */ /* 0x000fe20000000000 */
[----:B------:R-:W-:Y:S01]  /*0c90*/  BSSY.RECONVERGENT B0, `(.L_x_44) ;  /* 0x000004a000007945 */ /* 0x000fe20003800200 */
[----:B--2---:R-:W-:Y:S01]  /*0ca0*/  MOV R4, R10 ;  /* 0x0000000a00047202 */ /* 0x004fe20000000f00 */
[----:B0-----:R-:W-:-:S06]  /*0cb0*/  ULEA UR5, UR6, UR5, 0x18 ;  /* 0x0000000506057291 */ /* 0x001fcc000f8ec0ff */
[----:B------:R-:W-:-:S06]  /*0cc0*/  @UP0 UIADD3 UR5, UPT, UPT, UR5, 0x6000, URZ ;  /* 0x0000600005050890 */ /* 0x000fcc000fffe0ff */
[----:B------:R-:W-:Y:S01]  /*0cd0*/  LEA R2, R10, UR5, 0x2 ;  /* 0x000000050a027c11 */ /* 0x000fe2000f8e10ff */
[----:B------:R-:W-:Y:S06]  /*0ce0*/  @!P0 BRA `(.L_x_45) ;  /* 0x0000000400108947 */ /* 0x000fec0003800000 */
[----:B------:R-:W0:Y:S01]  /*0cf0*/  LDS R4, [R2] ;  /* 0x0000000002047984 */ /* 0x000e220000000800 */
[----:B------:R-:W-:-:S05]  /*0d00*/  HFMA2 R3, -RZ, RZ, 1.875, 5.0008296966552734375e-05 ;  /* 0x3f800347ff037431 */ /* 0x000fca00000001ff */
[----:B0-----:R-:W-:-:S04]  /*0d10*/  FFMA R4, R4, R3, 0.9993000030517578125 ;  /* 0x3f7fd22004047423 */ /* 0x001fc80000000003 */
        /* <DEDUP_REMOVED lines=65> */
.L_x_45:
[----:B------:R-:W-:Y:S05]  /*1130*/  BSYNC.RECONVERGENT B0 ;  /* 0x0000000000007941 */ /* 0x000fea0003800200 */
.L_x_44:
[----:B------:R-:W-:Y:S01]  /*1140*/  BSSY.RECONVERGENT B0, `(.L_x_46) ;  /* 0x000008b000007945 */ /* 0x000fe20003800200 */
.L_x_47:
[----:B------:R-:W-:Y:S01]  /*1150*/  LEA R6, R4, UR5, 0x2 ;  /* 0x0000000504067c11 */ /* 0x000fe2000f8e10ff */
[----:B0-----:R-:W-:Y:S01]  /*1160*/  HFMA2 R3, -RZ, RZ, 1.875, 5.0008296966552734375e-05 ;  /* 0x3f800347ff037431 */ /* 0x001fe200000001ff */
[C---:B------:R-:W-:Y:S02]  /*1170*/  LEA R4, R13.reuse, R4, 0x1 ;  /* 0x000000040d047211 */ /* 0x040fe400078e08ff */
[----:B-1----:R-:W-:Y:S01]  /*1180*/  LEA R5, R13, R6, 0x2 ;  /* 0x000000060d057211 */ /* 0x002fe200078e10ff */
[----:B------:R-:W0:Y:S01]  /*1190*/  LDS R8, [R6] ;  /* 0x0000000006087984 */ /* 0x000e220000000800 */
[----:B------:R-:W-:Y:S01]  /*11a0*/  ISETP.GE.U32.AND P0, PT, R4, 0x1800, PT ;  /* 0x000018000400780c */ /* 0x000fe20003f06070 */
        /* <DEDUP_REMOVED lines=65> */
[----:B------:R-:W0:Y:S02]  /*15c0*/  LDS R8, [R5] ;  /* 0x0000000005087984 */ /* 0x000e240000000800 */
        /* <DEDUP_REMOVED lines=67> */
.L_x_46:
[----:B------:R-:W0:Y:S01]  /*1a00*/  LDC R18, c[0x0][0x390] ;  /* 0x0000e400ff127b82 */ /* 0x000e220000000800 */
        /* <DEDUP_REMOVED lines=8> */
[----:B-1----:R-:W1:Y:S02]  /*1a90*/  @!P0 LDC.64 R4, c[0x0][0x380] ;  /* 0x0000e000ff048b82 */ /* 0x002e640000000a00 */
[----:B-1----:R-:W-:-:S05]  /*1aa0*/  @!P0 IMAD.WIDE R4, R7, 0x4, R4 ;  /* 0x0000000407048825 */ /* 0x002fca00078e0204 */
[----:B--2---:R2:W-:Y:S01]  /*1ab0*/  @!P0 STG.E desc[UR8][R4.64], R3 ;  /* 0x0000000304008986 */ /* 0x0045e2000c101908 */
[----:B------:R-:W-:-:S13]  /*1ac0*/  ISETP.NE.AND P0, PT, R15, 0x3, PT ;  /* 0x000000030f00780c */ /* 0x000fda0003f05270 */
[----:B--2---:R-:W-:Y:S05]  /*1ad0*/  @!P0 BRA `(.L_x_49) ;  /* 0x0000000000488947 */ /* 0x004fea0003800000 */
[----:B------:R-:W-:Y:S02]  /*1ae0*/  IADD3 R7, PT, PT, R7, R13, RZ ;  /* 0x0000000d07077210 */ /* 0x000fe40007ffe0ff */
[----:B------:R-:W-:Y:S02]  /*1af0*/  MOV R24, R16 ;  /* 0x0000001000187202 */ /* 0x000fe40000000f00 */
[----:B------:R-:W-:-:S13]  /*1b00*/  ISETP.GE.AND P0, PT, R7, R20, PT ;  /* 0x000000140700720c */ /* 0x000fda0003f06270 */
[----:B------:R-:W-:Y:S02]  /*1b10*/  @!P0 LEA R4, R13, R2, 0x2 ;  /* 0x000000020d048211 */ /* 0x000fe400078e10ff */
[----:B------:R-:W1:Y:S03]  /*1b20*/  @!P0 LDC.64 R2, c[0x0][0x380] ;  /* 0x0000e000ff028b82 */ /* 0x000e660000000a00 */
[----:B------:R-:W2:Y:S01]  /*1b30*/  @!P0 LDS R5, [R4] ;  /* 0x0000000004058984 */ /* 0x000ea20000000800 */
[----:B-1----:R-:W-:-:S05]  /*1b40*/  @!P0 IMAD.WIDE R2, R7, 0x4, R2 ;  /* 0x0000000407028825 */ /* 0x002fca00078e0202 */
[----:B--2---:R2:W-:Y:S01]  /*1b50*/  @!P0 STG.E desc[UR8][R2.64], R5 ;  /* 0x0000000502008986 */ /* 0x0045e2000c101908 */
[----:B------:R-:W-:-:S13]  /*1b60*/  ISETP.NE.AND P0, PT, R15, RZ, PT ;  /* 0x000000ff0f00720c */ /* 0x000fda0003f05270 */
[----:B--2---:R-:W-:Y:S05]  /*1b70*/  @!P0 BRA `(.L_x_49) ;  /* 0x0000000000208947 */ /* 0x004fea0003800000 */
[-C--:B------:R-:W-:Y:S02]  /*1b80*/  IADD3 R7, PT, PT, R7, R13.reuse, RZ ;  /* 0x0000000d07077210 */ /* 0x080fe40007ffe0ff */
[----:B------:R-:W-:Y:S02]  /*1b90*/  IADD3 R24, PT, PT, R16, R13, RZ ;  /* 0x0000000d10187210 */ /* 0x000fe40007ffe0ff */
[----:B------:R-:W-:-:S13]  /*1ba0*/  ISETP.GE.AND P0, PT, R7, R20, PT ;  /* 0x000000140700720c */ /* 0x000fda0003f06270 */
[----:B------:R-:W-:Y:S01]  /*1bb0*/  @!P0 LEA R4, R16, UR5, 0x2 ;  /* 0x0000000510048c11 */ /* 0x000fe2000f8e10ff */
[----:B------:R-:W1:Y:S04]  /*1bc0*/  @!P0 LDC.64 R2, c[0x0][0x380] ;  /* 0x0000e000ff028b82 */ /* 0x000e680000000a00 */
[----:B------:R-:W2:Y:S01]  /*1bd0*/  @!P0 LDS R5, [R4] ;  /* 0x0000000004058984 */ /* 0x000ea20000000800 */
[----:B-1----:R-:W-:-:S05]  /*1be0*/  @!P0 IMAD.WIDE R2, R7, 0x4, R2 ;  /* 0x0000000407028825 */ /* 0x002fca00078e0202 */
[----:B--2---:R2:W-:Y:S02]  /*1bf0*/  @!P0 STG.E desc[UR8][R2.64], R5 ;  /* 0x0000000502008986 */ /* 0x0045e4000c101908 */
.L_x_49:
[----:B------:R-:W-:Y:S05]  /*1c00*/  BSYNC.RECONVERGENT B0 ;  /* 0x0000000000007941 */ /* 0x000fea0003800200 */
.L_x_48:
[----:B------:R-:W-:Y:S01]  /*1c10*/  BSSY.RECONVERGENT B0, `(.L_x_50) ;  /* 0x0000023000007945 */ /* 0x000fe20003800200 */
.L_x_51:
[----:B-12---:R-:W-:Y:S02]  /*1c20*/  IADD3 R5, PT, PT, R24, R11, RZ ;  /* 0x0000000b18057210 */ /* 0x006fe40007ffe0ff */
[----:B------:R-:W-:Y:S02]  /*1c30*/  IADD3 R4, PT, PT, R13, R24, RZ ;  /* 0x000000180d047210 */ /* 0x000fe40007ffe0ff */
[CC--:B------:R-:W-:Y:S02]  /*1c40*/  IADD3 R22, PT, PT, R5.reuse, R13.reuse, RZ ;  /* 0x0000000d05167210 */ /* 0x0c0fe40007ffe0ff */
[-C--:B0-----:R-:W-:Y:S02]  /*1c50*/  ISETP.GE.AND P0, PT, R5, R18.reuse, PT ;  /* 0x000000120500720c */ /* 0x081fe40003f06270 */
[C---:B------:R-:W-:Y:S02]  /*1c60*/  IADD3 R29, PT, PT, R22.reuse, R13, RZ ;  /* 0x0000000d161d7210 */ /* 0x040fe40007ffe0ff */
[----:B------:R-:W-:-:S02]  /*1c70*/  ISETP.GE.AND P1, PT, R22, R18, PT ;  /* 0x000000121600720c */ /* 0x000fc40003f26270 */
[CC--:B------:R-:W-:Y:S02]  /*1c80*/  IADD3 R27, PT, PT, R29.reuse, R13.reuse, RZ ;  /* 0x0000000d1d1b7210 */ /* 0x0c0fe40007ffe0ff */
[-C--:B------:R-:W-:Y:S02]  /*1c90*/  ISETP.GE.AND P2, PT, R29, R18.reuse, PT ;  /* 0x000000121d00720c */ /* 0x080fe40003f46270 */
[----:B------:R-:W-:Y:S02]  /*1ca0*/  ISETP.GE.AND P3, PT, R27, R18, PT ;  /* 0x000000121b00720c */ /* 0x000fe40003f66270 */
[-C--:B------:R-:W-:Y:S01]  /*1cb0*/  IADD3 R6, PT, PT, R4, R13.reuse, RZ ;  /* 0x0000000d04067210 */ /* 0x080fe20007ffe0ff */
[----:B------:R-:W0:Y:S01]  /*1cc0*/  @!P0 LDC.64 R2, c[0x0][0x380] ;  /* 0x0000e000ff028b82 */ /* 0x000e220000000a00 */
[----:B------:R-:W-:Y:S02]  /*1cd0*/  @!P0 LEA R19, R24, UR5, 0x2 ;  /* 0x0000000518138c11 */ /* 0x000fe4000f8e10ff */
[----:B------:R-:W-:-:S02]  /*1ce0*/  IADD3 R20, PT, PT, R6, R13, RZ ;  /* 0x0000000d06147210 */ /* 0x000fc40007ffe0ff */
[----:B------:R-:W-:Y:S02]  /*1cf0*/  @!P1 LEA R21, R4, UR5, 0x2 ;  /* 0x0000000504159c11 */ /* 0x000fe4000f8e10ff */
[----:B------:R-:W1:Y:S01]  /*1d00*/  @!P0 LDS R19, [R19] ;  /* 0x0000000013138984 */ /* 0x000e620000000800 */
[----:B------:R-:W-:Y:S01]  /*1d10*/  @!P2 LEA R23, R6, UR5, 0x2 ;  /* 0x000000050617ac11 */ /* 0x000fe2000f8e10ff */
[----:B------:R-:W2:Y:S01]  /*1d20*/  @!P2 LDC.64 R8, c[0x0][0x380] ;  /* 0x0000e000ff08ab82 */ /* 0x000ea20000000a00 */
[C---:B------:R-:W-:Y:S01]  /*1d30*/  @!P3 LEA R25, R20.reuse, UR5, 0x2 ;  /* 0x000000051419bc11 */ /* 0x040fe2000f8e10ff */
[----:B------:R-:W3:Y:S01]  /*1d40*/  @!P1 LDS R21, [R21] ;  /* 0x0000000015159984 */ /* 0x000ee20000000800 */
[----:B------:R-:W-:-:S03]  /*1d50*/  IADD3 R24, PT, PT, R20, R13, RZ ;  /* 0x0000000d14187210 */ /* 0x000fc60007ffe0ff */
[----:B------:R-:W4:Y:S02]  /*1d60*/  @!P2 LDS R23, [R23] ;  /* 0x000000001717a984 */ /* 0x000f240000000800 */
[----:B------:R-:W5:Y:S02]  /*1d70*/  @!P1 LDC.64 R6, c[0x0][0x380] ;  /* 0x0000e000ff069b82 */ /* 0x000f640000000a00 */
[----:B------:R-:W4:Y:S01]  /*1d80*/  @!P3 LDS R25, [R25] ;  /* 0x000000001919b984 */ /* 0x000f220000000800 */
[----:B0-----:R-:W-:-:S05]  /*1d90*/  @!P0 IMAD.WIDE R2, R5, 0x4, R2 ;  /* 0x0000000405028825 */ /* 0x001fca00078e0202 */
[----:B------:R-:W0:Y:S01]  /*1da0*/  @!P3 LDC.64 R4, c[0x0][0x380] ;  /* 0x0000e000ff04bb82 */ /* 0x000e220000000a00 */
[----:B--2---:R-:W-:-:S04]  /*1db0*/  @!P2 IMAD.WIDE R8, R29, 0x4, R8 ;  /* 0x000000041d08a825 */ /* 0x004fc800078e0208 */
[----:B-----5:R-:W-:Y:S01]  /*1dc0*/  @!P1 IMAD.WIDE R6, R22, 0x4, R6 ;  /* 0x0000000416069825 */ /* 0x020fe200078e0206 */
[----:B-1----:R1:W-:Y:S01]  /*1dd0*/  @!P0 STG.E desc[UR8][R2.64], R19 ;  /* 0x0000001302008986 */ /* 0x0023e2000c101908 */
[----:B------:R-:W-:Y:S02]  /*1de0*/  ISETP.GE.U32.AND P0, PT, R24, 0x1800, PT ;  /* 0x000018001800780c */ /* 0x000fe40003f06070 */
[----:B0-----:R-:W-:Y:S01]  /*1df0*/  @!P3 IMAD.WIDE R4, R27, 0x4, R4 ;  /* 0x000000041b04b825 */ /* 0x001fe200078e0204 */
[----:B---3--:R1:W-:Y:S04]  /*1e00*/  @!P1 STG.E desc[UR8][R6.64], R21 ;  /* 0x0000001506009986 */ /* 0x0083e8000c101908 */
[----:B----4-:R1:W-:Y:S04]  /*1e10*/  @!P2 STG.E desc[UR8][R8.64], R23 ;  /* 0x000000170800a986 */ /* 0x0103e8000c101908 */
[----:B------:R1:W-:Y:S02]  /*1e20*/  @!P3 STG.E desc[UR8][R4.64], R25 ;  /* 0x000000190400b986 */ /* 0x0003e4000c101908 */
[----:B------:R-:W-:Y:S05]  /*1e30*/  @!P0 BRA `(.L_x_51) ;  /* 0xfffffffc00788947 */ /* 0x000fea000383ffff */
[----:B------:R-:W-:Y:S05]  /*1e40*/  BSYNC.RECONVERGENT B0 ;  /* 0x0000000000007941 */ /* 0x000fea0003800200 */
.L_x_50:
[----:B------:R-:W-:Y:S01]  /*1e50*/  BAR.SYNC.DEFER_BLOCKING 0x0 ;  /* 0x0000000000007b1d */ /* 0x000fe20000010000 */
[----:B------:R-:W-:Y:S01]  /*1e60*/  ISETP.GE.AND P0, PT, R17, R18, PT ;  /* 0x000000121100720c */ /* 0x000fe20003f06270 */
[----:B------:R-:W-:Y:S01]  /*1e70*/  ULOP3.LUT UR4, UR4, 0x1, URZ, 0x3c, !UPT ;  /* 0x0000000104047892 */ /* 0x000fe2000f8e3cff */
[----:B------:R-:W-:-:S11]  /*1e80*/  MOV R11, R17 ;  /* 0x00000011000b7202 */ /* 0x000fd60000000f00 */
[----:B------:R-:W-:Y:S05]  /*1e90*/  @!P0 BRA `(.L_x_52) ;  /* 0xffffffe400e88947 */ /* 0x000fea000383ffff */
[----:B------:R-:W-:Y:S05]  /*1ea0*/  EXIT ;  /* 0x000000000000794d */ /* 0x000fea0003800000 */
        .weak           $__internal_1_$__cuda_sm20_div_u16
        .type           $__internal_1_$__cuda_sm20_div_u16,@function
        .size           $__internal_1_$__cuda_sm20_div_u16,(.L_x_75 - $__internal_1_$__cuda_sm20_div_u16)
$__internal_1_$__cuda_sm20_div_u16:
[----:B------:R-:W0:Y:S01]  /*1eb0*/  I2F.U16 R4, R9 ;  /* 0x0000000900047306 */ /* 0x000e220000101000 */
[----:B------:R-:W-:Y:S01]  /*1ec0*/  HFMA2 R5, -RZ, RZ, 15, 0 ;  /* 0x4b800000ff057431 */ /* 0x000fe200000001ff */
[C---:B0-----:R-:W-:Y:S02]  /*1ed0*/  FSETP.GEU.AND P1, PT, |R4|.reuse, 1.175494350822287508e-38, PT ;  /* 0x008000000400780b */ /* 0x041fe40003f2e200 */
[----:B------:R-:W-:Y:S02]  /*1ee0*/  FSETP.GT.AND P0, PT, |R4|, 8.50705917302346158658e+37, PT ;  /* 0x7e8000000400780b */ /* 0x000fe40003f04200 */
[----:B------:R-:W-:-:S04]  /*1ef0*/  FSEL R5, R5, 1, !P1 ;  /* 0x3f80000005057808 */ /* 0x000fc80004800000 */
[----:B------:R-:W-:Y:S02]  /*1f00*/  FSEL R5, R5, 0.25, !P0 ;  /* 0x3e80000005057808 */ /* 0x000fe40004000000 */
[----:B------:R-:W-:-:S03]  /*1f10*/  ISETP.NE.U32.AND P0, PT, R9, RZ, PT ;  /* 0x000000ff0900720c */ /* 0x000fc60003f05070 */
[----:B------:R-:W-:Y:S02]  /*1f20*/  FMUL R6, R4, R5 ;  /* 0x0000000504067220 */ /* 0x000fe40000400000 */
[----:B------:R-:W-:Y:S08]  /*1f30*/  I2F.U16.RZ R4, R8 ;  /* 0x0000000800047306 */ /* 0x000ff0000010d000 */
[----:B------:R-:W0:Y:S02]  /*1f40*/  MUFU.RCP R6, R6 ;  /* 0x0000000600067308 */ /* 0x000e240000001000 */
[----:B0-----:R-:W-:-:S05]  /*1f50*/  FMUL R5, R5, R6 ;  /* 0x0000000605057220 */ /* 0x001fca0000400000 */
[----:B------:R-:W-:-:S05]  /*1f60*/  IADD3 R5, PT, PT, R5, 0x2, RZ ;  /* 0x0000000205057810 */ /* 0x000fca0007ffe0ff */
[----:B------:R-:W-:Y:S01]  /*1f70*/  FMUL.RZ R7, R4, R5 ;  /* 0x0000000504077220 */ /* 0x000fe2000040c000 */
[----:B------:R-:W-:Y:S01]  /*1f80*/  HFMA2 R5, -RZ, RZ, 0, 0 ;  /* 0x00000000ff057431 */ /* 0x000fe200000001ff */
[----:B------:R-:W-:-:S04]  /*1f90*/  MOV R4, R15 ;  /* 0x0000000f00047202 */ /* 0x000fc80000000f00 */
[----:B------:R-:W0:Y:S02]  /*1fa0*/  F2I.U32.TRUNC.NTZ R7, R7 ;  /* 0x0000000700077305 */ /* 0x000e24000020f000 */
[----:B0-----:R-:W-:Y:S02]  /*1fb0*/  LOP3.LUT R14, R7, 0xffff, RZ, 0xc0, !PT ;  /* 0x0000ffff070e7812 */ /* 0x001fe400078ec0ff */
[----:B------:R-:W-:Y:S01]  /*1fc0*/  @!P0 MOV R14, 0xffffffff ;  /* 0xffffffff000e8802 */ /* 0x000fe20000000f00 */
[----:B------:R-:W-:Y:S06]  /*1fd0*/  RET.REL.NODEC R4 `(_Z31double_stage_wo_cp_async_kernelPfPKfi) ;  /* 0xffffffe004087950 */ /* 0x000fec0003c3ffff */
.L_x_53:
        /* <DEDUP_REMOVED lines=10> */
.L_x_75:


//--------------------- .text._Z19single_stage_kernelPfPKfi --------------------------
	.section	.text._Z19single_stage_kernelPfPKfi,"ax",@progbits
	.align	128
        .global         _Z19single_stage_kernelPfPKfi
        .type           _Z19single_stage_kernelPfPKfi,@function
        .size           _Z19single_stage_kernelPfPKfi,(.L_x_76 - _Z19single_stage_kernelPfPKfi)
        .other          _Z19single_stage_kernelPfPKfi,@"STO_CUDA_ENTRY STV_DEFAULT"
_Z19single_stage_kernelPfPKfi:
.text._Z19single_stage_kernelPfPKfi:
[----:B------:R-:W-:Y:S08]  /*0000*/  LDC R1, c[0x0][0x37c] ;  /* 0x0000df00ff017b82 */ /* 0x000ff00000000800 */
[----:B------:R-:W0:Y:S08]  /*0010*/  S2UR UR4, SR_CTAID.X ;  /* 0x00000000000479c3 */ /* 0x000e300000002500 */
[----:B------:R-:W1:Y:S01]  /*0020*/  LDC R0, c[0x0][0x390] ;  /* 0x0000e400ff007b82 */ /* 0x000e620000000800 */
[----:B0-----:R-:W-:-:S06]  /*0030*/  UIMAD UR4, UR4, 0x1800, URZ ;  /* 0x00001800040478a4 */ /* 0x001fcc000f8e02ff */
[----:B-1----:R-:W-:-:S13]  /*0040*/  ISETP.LE.AND P0, PT, R0, UR4, PT ;  /* 0x0000000400007c0c */ /* 0x002fda000bf03270 */
[----:B------:R-:W-:Y:S05]  /*0050*/  @P0 EXIT ;  /* 0x000000000000094d */ /* 0x000fea0003800000 */
        /* <DEDUP_REMOVED lines=9> */
[----:B------:R-:W-:Y:S05]  /*00f0*/  CALL.REL.NOINC `($__internal_2_$__cuda_sm20_div_u16) ;  /* 0x0000001800087944 */ /* 0x000fea0003c00000 */
[----:B------:R-:W0:Y:S01]  /*0100*/  S2UR UR6, SR_CgaCtaId ;  /* 0x00000000000679c3 */ /* 0x000e220000008800 */
[----:B------:R-:W-:Y:S01]  /*0110*/  UMOV UR5, 0x400 ;  /* 0x0000040000057882 */ /* 0x000fe20000000000 */
[----:B------:R-:W-:Y:S01]  /*0120*/  LOP3.LUT R4, R8, 0xffff, RZ, 0xc0, !PT ;  /* 0x0000ffff08047812 */ /* 0x000fe200078ec0ff */
[----:B------:R-:W1:Y:S01]  /*0130*/  LDCU.64 UR8, c[0x0][0x358] ;  /* 0x00006b00ff0877ac */ /* 0x000e620008000a00 */
[----:B------:R-:W-:Y:S02]  /*0140*/  IADD3 R8, PT, PT, R2, R3, RZ ;  /* 0x0000000302087210 */ /* 0x000fe40007ffe0ff */
[----:B------:R-:W-:Y:S01]  /*0150*/  LOP3.LUT R22, R4, 0x3, RZ, 0xc0, !PT ;  /* 0x0000000304167812 */ /* 0x000fe200078ec0ff */
[----:B0-----:R-:W-:-:S06]  /*0160*/  ULEA UR5, UR6, UR5, 0x18 ;  /* 0x0000000506057291 */ /* 0x001fcc000f8ec0ff */
[----:B------:R-:W-:-:S04]  /*0170*/  LEA R6, R0, UR5, 0x2 ;  /* 0x0000000500067c11 */ /* 0x000fc8000f8e10ff */
[----:B-1----:R-:W-:-:S07]  /*0180*/  LEA R10, R3, R6, 0x2 ;  /* 0x00000006030a7211 */ /* 0x002fce00078e10ff */
.L_x_72:
[----:B------:R-:W-:Y:S01]  /*0190*/  ISETP.NE.AND P0, PT, R22, 0x2, PT ;  /* 0x000000021600780c */ /* 0x000fe20003f05270 */
[----:B------:R-:W-:Y:S01]  /*01a0*/  BSSY.RECONVERGENT B0, `(.L_x_54) ;  /* 0x000002a000007945 */ /* 0x000fe20003800200 */
[----:B---3--:R-:W-:-:S11]  /*01b0*/  MOV R11, R0 ;  /* 0x00000000000b7202 */ /* 0x008fd60000000f00 */
[----:B------:R-:W-:Y:S05]  /*01c0*/  @!P0 BRA `(.L_x_55) ;  /* 0x00000000009c8947 */ /* 0x000fea0003800000 */
[----:B------:R-:W0:Y:S01]  /*01d0*/  LDC R14, c[0x0][0x390] ;  /* 0x0000e400ff0e7b82 */ /* 0x000e220000000800 */
[----:B------:R-:W-:Y:S01]  /*01e0*/  IADD3 R5, PT, PT, R0, UR4, RZ ;  /* 0x0000000400057c10 */ /* 0x000fe2000fffe0ff */
[----:B------:R-:W-:Y:S01]  /*01f0*/  BSSY.RECONVERGENT B1, `(.L_x_56) ;  /* 0x0000007000017945 */ /* 0x000fe20003800200 */
[----:B------:R-:W-:Y:S02]  /*0200*/  HFMA2 R13, -RZ, RZ, 0, 0 ;  /* 0x00000000ff0d7431 */ /* 0x000fe400000001ff */
[----:B0-----:R-:W-:-:S13]  /*0210*/  ISETP.GE.AND P0, PT, R5, R14, PT ;  /* 0x0000000e0500720c */ /* 0x001fda0003f06270 */
[----:B------:R-:W-:Y:S05]  /*0220*/  @P0 BRA `(.L_x_57) ;  /* 0x00000000000c0947 */ /* 0x000fea0003800000 */
[----:B------:R-:W0:Y:S02]  /*0230*/  LDC.64 R12, c[0x0][0x388] ;  /* 0x0000e200ff0c7b82 */ /* 0x000e240000000a00 */
[----:B0-----:R-:W-:-:S06]  /*0240*/  IMAD.WIDE R12, R5, 0x4, R12 ;  /* 0x00000004050c7825 */ /* 0x001fcc00078e020c */
[----:B------:R0:W5:Y:S02]  /*0250*/  LDG.E.CONSTANT R13, desc[UR8][R12.64] ;  /* 0x000000080c0d7981 */ /* 0x000164000c1e9900 */
.L_x_57:
[----:B------:R-:W-:Y:S05]  /*0260*/  BSYNC.RECONVERGENT B1 ;  /* 0x0000000000017941 */ /* 0x000fea0003800200 */
.L_x_56:
[----:B-----5:R1:W-:Y:S01]  /*0270*/  STS [R6], R13 ;  /* 0x0000000d06007388 */ /* 0x0203e20000000800 */
[----:B------:R-:W-:Y:S02]  /*0280*/  ISETP.NE.AND P0, PT, R22, 0x3, PT ;  /* 0x000000031600780c */ /* 0x000fe40003f05270 */
[----:B------:R-:W-:-:S11]  /*0290*/  MOV R11, R2 ;  /* 0x00000002000b7202 */ /* 0x000fd60000000f00 */
[----:B-1----:R-:W-:Y:S05]  /*02a0*/  @!P0 BRA `(.L_x_55) ;  /* 0x0000000000648947 */ /* 0x002fea0003800000 */
[----:B------:R-:W-:Y:S01]  /*02b0*/  IADD3 R5, PT, PT, R5, R3, RZ ;  /* 0x0000000305057210 */ /* 0x000fe20007ffe0ff */
[----:B------:R-:W-:Y:S01]  /*02c0*/  BSSY.RECONVERGENT B1, `(.L_x_58) ;  /* 0x0000007000017945 */ /* 0x000fe20003800200 */
[----:B------:R-:W-:Y:S02]  /*02d0*/  HFMA2 R13, -RZ, RZ, 0, 0 ;  /* 0x00000000ff0d7431 */ /* 0x000fe400000001ff */
[----:B------:R-:W-:-:S13]  /*02e0*/  ISETP.GE.AND P0, PT, R5, R14, PT ;  /* 0x0000000e0500720c */ /* 0x000fda0003f06270 */
[----:B------:R-:W-:Y:S05]  /*02f0*/  @P0 BRA `(.L_x_59) ;  /* 0x00000000000c0947 */ /* 0x000fea0003800000 */
[----:B0-----:R-:W0:Y:S02]  /*0300*/  LDC.64 R12, c[0x0][0x388] ;  /* 0x0000e200ff0c7b82 */ /* 0x001e240000000a00 */
[----:B0-----:R-:W-:-:S06]  /*0310*/  IMAD.WIDE R12, R5, 0x4, R12 ;  /* 0x00000004050c7825 */ /* 0x001fcc00078e020c */
[----:B------:R1:W5:Y:S02]  /*0320*/  LDG.E.CONSTANT R13, desc[UR8][R12.64] ;  /* 0x000000080c0d7981 */ /* 0x000364000c1e9900 */
.L_x_59:
[----:B------:R-:W-:Y:S05]  /*0330*/  BSYNC.RECONVERGENT B1 ;  /* 0x0000000000017941 */ /* 0x000fea0003800200 */
.L_x_58:
[----:B-----5:R2:W-:Y:S01]  /*0340*/  STS [R10], R13 ;  /* 0x0000000d0a007388 */ /* 0x0205e20000000800 */
[----:B------:R-:W-:Y:S02]  /*0350*/  ISETP.NE.AND P0, PT, R22, RZ, PT ;  /* 0x000000ff1600720c */ /* 0x000fe40003f05270 */
[----:B------:R-:W-:-:S11]  /*0360*/  MOV R11, R8 ;  /* 0x00000008000b7202 */ /* 0x000fd60000000f00 */
[----:B--2---:R-:W-:Y:S05]  /*0370*/  @!P0 BRA `(.L_x_55) ;  /* 0x0000000000308947 */ /* 0x004fea0003800000 */
[----:B------:R-:W-:Y:S01]  /*0380*/  IADD3 R7, PT, PT, R5, R3, RZ ;  /* 0x0000000305077210 */ /* 0x000fe20007ffe0ff */
[----:B------:R-:W-:Y:S01]  /*0390*/  BSSY.RECONVERGENT B1, `(.L_x_60) ;  /* 0x0000008000017945 */ /* 0x000fe20003800200 */
[----:B01----:R-:W-:Y:S01]  /*03a0*/  HFMA2 R12, -RZ, RZ, 0, 0 ;  /* 0x00000000ff0c7431 */ /* 0x003fe200000001ff */
[----:B------:R-:W-:Y:S02]  /*03b0*/  LEA R5, R3, R10, 0x2 ;  /* 0x0000000a03057211 */ /* 0x000fe400078e10ff */
[----:B------:R-:W-:-:S13]  /*03c0*/  ISETP.GE.AND P0, PT, R7, R14, PT ;  /* 0x0000000e0700720c */ /* 0x000fda0003f06270 */
[----:B------:R-:W-:Y:S05]  /*03d0*/  @P0 BRA `(.L_x_61) ;  /* 0x00000000000c0947 */ /* 0x000fea0003800000 */
[----:B------:R-:W0:Y:S02]  /*03e0*/  LDC.64 R12, c[0x0][0x388] ;  /* 0x0000e200ff0c7b82 */ /* 0x000e240000000a00 */
[----:B0-----:R-:W-:-:S06]  /*03f0*/  IMAD.WIDE R12, R7, 0x4, R12 ;  /* 0x00000004070c7825 */ /* 0x001fcc00078e020c */
[----:B------:R0:W5:Y:S02]  /*0400*/  LDG.E.CONSTANT R12, desc[UR8][R12.64] ;  /* 0x000000080c0c7981 */ /* 0x000164000c1e9900 */
.L_x_61:
[----:B------:R-:W-:Y:S05]  /*0410*/  BSYNC.RECONVERGENT B1 ;  /* 0x0000000000017941 */ /* 0x000fea0003800200 */
.L_x_60:
[----:B-----5:R2:W-:Y:S01]  /*0420*/  STS [R5], R12 ;  /* 0x0000000c05007388 */ /* 0x0205e20000000800 */
[----:B------:R-:W-:-:S07]  /*0430*/  IADD3 R11, PT, PT, R8, R3, RZ ;  /* 0x00000003080b7210 */ /* 0x000fce0007ffe0ff */
.L_x_55:
[----:B------:R-:W-:Y:S05]  /*0440*/  BSYNC.RECONVERGENT B0 ;  /* 0x0000000000007941 */ /* 0x000fea0003800200 */
.L_x_54:
[----:B------:R-:W3:Y:S01]  /*0450*/  S2UR UR6, SR_CgaCtaId ;  /* 0x00000000000679c3 */ /* 0x000ee20000008800 */
[----:B------:R-:W-:Y:S01]  /*0460*/  UMOV UR5, 0x400 ;  /* 0x0000040000057882 */ /* 0x000fe20000000000 */
[----:B------:R-:W-:Y:S01]  /*0470*/  IADD3 R9, PT, PT, R11, UR4, RZ ;  /* 0x000000040b097c10 */ /* 0x000fe2000fffe0ff */
[----:B------:R-:W-:Y:S03]  /*0480*/  BSSY.RECONVERGENT B0, `(.L_x_62) ;  /* 0x0000027000007945 */ /* 0x000fe60003800200 */
[----:B------:R-:W-:Y:S01]  /*0490*/  IADD3 R24, PT, PT, R9, R3, RZ ;  /* 0x0000000309187210 */ /* 0x000fe20007ffe0ff */
[C---:B--2---:R-:W-:Y:S01]  /*04a0*/  IMAD R5, R3.reuse, 0x3, R9 ;  /* 0x0000000303057824 */ /* 0x044fe200078e0209 */
[----:B------:R-:W2:Y:S01]  /*04b0*/  LDC R7, c[0x0][0x390] ;  /* 0x0000e400ff077b82 */ /* 0x000ea20000000800 */
[----:B------:R-:W-:-:S07]  /*04c0*/  LEA R28, R3, R9, 0x1 ;  /* 0x00000009031c7211 */ /* 0x000fce00078e08ff */
[----:B01----:R-:W0:Y:S01]  /*04d0*/  LDC.64 R12, c[0x0][0x388] ;  /* 0x0000e200ff0c7b82 */ /* 0x003e220000000a00 */
[----:B---3--:R-:W-:-:S06]  /*04e0*/  ULEA UR5, UR6, UR5, 0x18 ;  /* 0x0000000506057291 */ /* 0x008fcc000f8ec0ff */
[----:B------:R-:W-:-:S07]  /*04f0*/  LEA R26, R11, UR5, 0x2 ;  /* 0x000000050b1a7c11 */ /* 0x000fce000f8e10ff */
.L_x_63:
[C---:B--2---:R-:W-:Y:S01]  /*0500*/  ISETP.GE.AND P0, PT, R9.reuse, R7, PT ;  /* 0x000000070900720c */ /* 0x044fe20003f06270 */
[----:B01----:R-:W-:Y:S01]  /*0510*/  IMAD.WIDE R14, R9, 0x4, R12 ;  /* 0x00000004090e7825 */ /* 0x003fe200078e020c */
[----:B------:R-:W-:-:S03]  /*0520*/  MOV R23, RZ ;  /* 0x000000ff00177202 */ /* 0x000fc60000000f00 */
[----:B------:R-:W-:Y:S01]  /*0530*/  HFMA2 R25, -RZ, RZ, 0, 0 ;  /* 0x00000000ff197431 */ /* 0x000fe200000001ff */
[CC--:B------:R-:W-:Y:S01]  /*0540*/  ISETP.GE.AND P1, PT, R24.reuse, R7.reuse, PT ;  /* 0x000000071800720c */ /* 0x0c0fe20003f26270 */
[----:B------:R-:W-:Y:S01]  /*0550*/  IMAD.WIDE R16, R24, 0x4, R12 ;  /* 0x0000000418107825 */ /* 0x000fe200078e020c */
[-C--:B------:R-:W-:Y:S02]  /*0560*/  ISETP.GE.AND P2, PT, R28, R7.reuse, PT ;  /* 0x000000071c00720c */ /* 0x080fe40003f46270 */
[----:B------:R-:W-:-:S03]  /*0570*/  ISETP.GE.AND P3, PT, R5, R7, PT ;  /* 0x000000070500720c */ /* 0x000fc60003f66270 */
[----:B------:R0:W2:Y:S01]  /*0580*/  @!P0 LDG.E.CONSTANT R23, desc[UR8][R14.64] ;  /* 0x000000080e178981 */ /* 0x0000a2000c1e9900 */
[----:B------:R-:W-:Y:S01]  /*0590*/  MOV R29, RZ ;  /* 0x000000ff001d7202 */ /* 0x000fe20000000f00 */
[----:B------:R-:W-:-:S04]  /*05a0*/  IMAD.WIDE R18, R28, 0x4, R12 ;  /* 0x000000041c127825 */ /* 0x000fc800078e020c */
[----:B------:R1:W3:Y:S01]  /*05b0*/  @!P1 LDG.E.CONSTANT R25, desc[UR8][R16.64] ;  /* 0x0000000810199981 */ /* 0x0002e2000c1e9900 */
[----:B------:R-:W-:-:S03]  /*05c0*/  IMAD.WIDE R20, R5, 0x4, R12 ;  /* 0x0000000405147825 */ /* 0x000fc600078e020c */
[----:B------:R-:W4:Y:S01]  /*05d0*/  @!P2 LDG.E.CONSTANT R29, desc[UR8][R18.64] ;  /* 0x00000008121da981 */ /* 0x000f22000c1e9900 */
[----:B0-----:R-:W-:-:S06]  /*05e0*/  HFMA2 R15, -RZ, RZ, 0, 0 ;  /* 0x00000000ff0f7431 */ /* 0x001fcc00000001ff */
[----:B------:R-:W5:Y:S01]  /*05f0*/  @!P3 LDG.E.CONSTANT R15, desc[UR8][R20.64] ;  /* 0x00000008140fb981 */ /* 0x000f62000c1e9900 */
[CC--:B------:R-:W-:Y:S01]  /*0600*/  LEA R27, R3.reuse, R26.reuse, 0x2 ;  /* 0x0000001a031b7211 */ /* 0x0c0fe200078e10ff */
[C---:B-1----:R-:W-:Y:S01]  /*0610*/  IMAD R16, R3.reuse, 0xc, R26 ;  /* 0x0000000c03107824 */ /* 0x042fe200078e021a */
[C---:B------:R-:W-:Y:S02]  /*0620*/  LEA R14, R3.reuse, R26, 0x3 ;  /* 0x0000001a030e7211 */ /* 0x040fe400078e18ff */
[----:B------:R-:W-:-:S04]  /*0630*/  LEA R11, R3, R11, 0x2 ;  /* 0x0000000b030b7211 */ /* 0x000fc800078e10ff */
[----:B------:R-:W-:Y:S02]  /*0640*/  ISETP.GE.U32.AND P0, PT, R11, 0x1800, PT ;  /* 0x000018000b00780c */ /* 0x000fe40003f06070 */
[C---:B------:R-:W-:Y:S02]  /*0650*/  LEA R24, R3.reuse, R24, 0x2 ;  /* 0x0000001803187211 */ /* 0x040fe400078e10ff */
[C---:B------:R-:W-:Y:S02]  /*0660*/  LEA R28, R3.reuse, R28, 0x2 ;  /* 0x0000001c031c7211 */ /* 0x040fe400078e10ff */
[C---:B------:R-:W-:Y:S02]  /*0670*/  LEA R5, R3.reuse, R5, 0x2 ;  /* 0x0000000503057211 */ /* 0x040fe400078e10ff */
[C---:B------:R-:W-:Y:S01]  /*0680*/  LEA R9, R3.reuse, R9, 0x2 ;  /* 0x0000000903097211 */ /* 0x040fe200078e10ff */
[----:B--2---:R0:W-:Y:S04]  /*0690*/  STS [R26], R23 ;  /* 0x000000171a007388 */ /* 0x0041e80000000800 */
[----:B---3--:R1:W-:Y:S04]  /*06a0*/  STS [R27], R25 ;  /* 0x000000191b007388 */ /* 0x0083e80000000800 */
[----:B----4-:R1:W-:Y:S04]  /*06b0*/  STS [R14], R29 ;  /* 0x0000001d0e007388 */ /* 0x0103e80000000800 */
[----:B-----5:R1:W-:Y:S01]  /*06c0*/  STS [R16], R15 ;  /* 0x0000000f10007388 */ /* 0x0203e20000000800 */
[----:B0-----:R-:W-:Y:S01]  /*06d0*/  LEA R26, R3, R26, 0x4 ;  /* 0x0000001a031a7211 */ /* 0x001fe200078e20ff */
[----:B------:R-:W-:Y:S06]  /*06e0*/  @!P0 BRA `(.L_x_63) ;  /* 0xfffffffc00848947 */ /* 0x000fec000383ffff */
[----:B------:R-:W-:Y:S05]  /*06f0*/  BSYNC.RECONVERGENT B0 ;  /* 0x0000000000007941 */ /* 0x000fea0003800200 */
.L_x_62:
[----:B------:R-:W-:Y:S01]  /*0700*/  BAR.SYNC.DEFER_BLOCKING 0x0 ;  /* 0x0000000000007b1d */ /* 0x000fe20000010000 */
[----:B------:R-:W-:Y:S02]  /*0710*/  LOP3.LUT P0, RZ, R4, 0x1, RZ, 0xc0, !PT ;  /* 0x0000000104ff7812 */ /* 0x000fe4000780c0ff */
[----:B------:R-:W-:-:S03]  /*0720*/  MOV R12, R0 ;  /* 0x00000000000c7202 */ /* 0x000fc60000000f00 */
[----:B------:R-:W-:Y:S08]  /*0730*/  BSSY.RECONVERGENT B0, `(.L_x_64) ;  /* 0x0000046000007945 */ /* 0x000ff00003800200 */
[----:B------:R-:W-:Y:S05]  /*0740*/  @!P0 BRA `(.L_x_65) ;  /* 0x0000000400108947 */ /* 0x000fea0003800000 */
        /* <DEDUP_REMOVED lines=68> */
.L_x_65:
[----:B------:R-:W-:Y:S05]  /*0b90*/  BSYNC.RECONVERGENT B0 ;  /* 0x0000000000007941 */ /* 0x000fea0003800200 */
.L_x_64:
[----:B------:R-:W2:Y:S01]  /*0ba0*/  S2UR UR6, SR_CgaCtaId ;  /* 0x00000000000679c3 */ /* 0x000ea20000008800 */
[----:B------:R-:W-:Y:S01]  /*0bb0*/  BSSY.RECONVERGENT B0, `(.L_x_66) ;  /* 0x000008d000007945 */ /* 0x000fe20003800200 */
[----:B------:R-:W-:Y:S02]  /*0bc0*/  UMOV UR5, 0x400 ;  /* 0x0000040000057882 */ /* 0x000fe40000000000 */
[----:B--2---:R-:W-:-:S12]  /*0bd0*/  ULEA UR5, UR6, UR5, 0x18 ;  /* 0x0000000506057291 */ /* 0x004fd8000f8ec0ff */
.L_x_67:
[----:B-1----:R-:W-:Y:S01]  /*0be0*/  LEA R14, R12, UR5, 0x2 ;  /* 0x000000050c0e7c11 */ /* 0x002fe2000f8e10ff */
[----:B0-----:R-:W-:Y:S01]  /*0bf0*/  HFMA2 R5, -RZ, RZ, 1.875, 5.0008296966552734375e-05 ;  /* 0x3f800347ff057431 */ /* 0x001fe200000001ff */
[C---:B------:R-:W-:Y:S02]  /*0c00*/  LEA R12, R3.reuse, R12, 0x1 ;  /* 0x0000000c030c7211 */ /* 0x040fe400078e08ff */
[----:B--2---:R-:W-:Y:S01]  /*0c10*/  LEA R9, R3, R14, 0x2 ;  /* 0x0000000e03097211 */ /* 0x004fe200078e10ff */
        /* <DEDUP_REMOVED lines=135> */
.L_x_66:
[----:B------:R-:W0:Y:S01]  /*1490*/  LDC R5, c[0x0][0x390] ;  /* 0x0000e400ff057b82 */ /* 0x000e220000000800 */
[----:B------:R-:W-:Y:S01]  /*14a0*/  ISETP.NE.AND P0, PT, R22, 0x2, PT ;  /* 0x000000021600780c */ /* 0x000fe20003f05270 */
[----:B------:R-:W-:Y:S01]  /*14b0*/  BSSY.RECONVERGENT B0, `(.L_x_68) ;  /* 0x000001d000007945 */ /* 0x000fe20003800200 */
[----:B------:R-:W-:-:S11]  /*14c0*/  MOV R25, R0 ;  /* 0x0000000000197202 */ /* 0x000fd60000000f00 */
[----:B------:R-:W-:Y:S05]  /*14d0*/  @!P0 BRA `(.L_x_69) ;  /* 0x0000000000688947 */ /* 0x000fea0003800000 */
[----:B------:R-:W-:Y:S02]  /*14e0*/  IADD3 R14, PT, PT, R0, UR4, RZ ;  /* 0x00000004000e7c10 */ /* 0x000fe4000fffe0ff */
[----:B------:R-:W-:Y:S02]  /*14f0*/  MOV R25, R2 ;  /* 0x0000000200197202 */ /* 0x000fe40000000f00 */
[----:B------:R-:W-:-:S13]  /*1500*/  ISETP.GE.AND P0, PT, R14, R7, PT ;  /* 0x000000070e00720c */ /* 0x000fda0003f06270 */
[----:B--2---:R-:W1:Y:S01]  /*1510*/  @!P0 LDS R9, [R6] ;  /* 0x0000000006098984 */ /* 0x004e620000000800 */
[----:B------:R-:W2:Y:S02]  /*1520*/  @!P0 LDC.64 R12, c[0x0][0x380] ;  /* 0x0000e000ff0c8b82 */ /* 0x000ea40000000a00 */
[----:B--2---:R-:W-:-:S05]  /*1530*/  @!P0 IMAD.WIDE R12, R14, 0x4, R12 ;  /* 0x000000040e0c8825 */ /* 0x004fca00078e020c */
[----:B-1----:R1:W-:Y:S01]  /*1540*/  @!P0 STG.E desc[UR8][R12.64], R9 ;  /* 0x000000090c008986 */ /* 0x0023e2000c101908 */
[----:B------:R-:W-:-:S13]  /*1550*/  ISETP.NE.AND P0, PT, R22, 0x3, PT ;  /* 0x000000031600780c */ /* 0x000fda0003f05270 */
[----:B-1----:R-:W-:Y:S05]  /*1560*/  @!P0 BRA `(.L_x_69) ;  /* 0x0000000000448947 */ /* 0x002fea0003800000 */
[----:B------:R-:W-:Y:S02]  /*1570*/  IADD3 R14, PT, PT, R14, R3, RZ ;  /* 0x000000030e0e7210 */ /* 0x000fe40007ffe0ff */
[----:B------:R-:W-:Y:S02]  /*1580*/  MOV R25, R8 ;  /* 0x0000000800197202 */ /* 0x000fe40000000f00 */
[----:B------:R-:W-:-:S13]  /*1590*/  ISETP.GE.AND P0, PT, R14, R7, PT ;  /* 0x000000070e00720c */ /* 0x000fda0003f06270 */
[----:B------:R-:W1:Y:S01]  /*15a0*/  @!P0 LDS R9, [R10] ;  /* 0x000000000a098984 */ /* 0x000e620000000800 */
[----:B------:R-:W2:Y:S02]  /*15b0*/  @!P0 LDC.64 R12, c[0x0][0x380] ;  /* 0x0000e000ff0c8b82 */ /* 0x000ea40000000a00 */
[----:B--2---:R-:W-:-:S05]  /*15c0*/  @!P0 IMAD.WIDE R12, R14, 0x4, R12 ;  /* 0x000000040e0c8825 */ /* 0x004fca00078e020c */
[----:B-1----:R1:W-:Y:S01]  /*15d0*/  @!P0 STG.E desc[UR8][R12.64], R9 ;  /* 0x000000090c008986 */ /* 0x0023e2000c101908 */
[----:B------:R-:W-:-:S13]  /*15e0*/  ISETP.NE.AND P0, PT, R22, RZ, PT ;  /* 0x000000ff1600720c */ /* 0x000fda0003f05270 */
[----:B-1----:R-:W-:Y:S05]  /*15f0*/  @!P0 BRA `(.L_x_69) ;  /* 0x0000000000208947 */ /* 0x002fea0003800000 */
[-C--:B------:R-:W-:Y:S02]  /*1600*/  IADD3 R14, PT, PT, R14, R3.reuse, RZ ;  /* 0x000000030e0e7210 */ /* 0x080fe40007ffe0ff */
[----:B------:R-:W-:Y:S02]  /*1610*/  IADD3 R25, PT, PT, R8, R3, RZ ;  /* 0x0000000308197210 */ /* 0x000fe40007ffe0ff */
[----:B------:R-:W-:-:S13]  /*1620*/  ISETP.GE.AND P0, PT, R14, R7, PT ;  /* 0x000000070e00720c */ /* 0x000fda0003f06270 */
[----:B------:R-:W-:Y:S01]  /*1630*/  @!P0 LEA R7, R3, R10, 0x2 ;  /* 0x0000000a03078211 */ /* 0x000fe200078e10ff */
[----:B------:R-:W1:Y:S05]  /*1640*/  @!P0 LDC.64 R12, c[0x0][0x380] ;  /* 0x0000e000ff0c8b82 */ /* 0x000e6a0000000a00 */
[----:B------:R-:W2:Y:S01]  /*1650*/  @!P0 LDS R7, [R7] ;  /* 0x0000000007078984 */ /* 0x000ea20000000800 */
[----:B-1----:R-:W-:-:S05]  /*1660*/  @!P0 IMAD.WIDE R12, R14, 0x4, R12 ;  /* 0x000000040e0c8825 */ /* 0x002fca00078e020c */
[----:B--2---:R1:W-:Y:S02]  /*1670*/  @!P0 STG.E desc[UR8][R12.64], R7 ;  /* 0x000000070c008986 */ /* 0x0043e4000c101908 */
.L_x_69:
[----:B------:R-:W-:Y:S05]  /*1680*/  BSYNC.RECONVERGENT B0 ;  /* 0x0000000000007941 */ /* 0x000fea0003800200 */
.L_x_68:
[----:B------:R-:W-:Y:S01]  /*1690*/  BSSY.RECONVERGENT B0, `(.L_x_70) ;  /* 0x0000023000007945 */ /* 0x000fe20003800200 */
.L_x_71:
[----:B------:R-:W-:Y:S02]  /*16a0*/  IADD3 R28, PT, PT, R25, UR4, RZ ;  /* 0x00000004191c7c10 */ /* 0x000fe4000fffe0ff */
[----:B---3--:R-:W-:Y:S02]  /*16b0*/  IADD3 R14, PT, PT, R3, R25, RZ ;  /* 0x00000019030e7210 */ /* 0x008fe40007ffe0ff */
[C---:B------:R-:W-:Y:S02]  /*16c0*/  IADD3 R26, PT, PT, R28.reuse, R3, RZ ;  /* 0x000000031c1a7210 */ /* 0x040fe40007ffe0ff */
[----:B0-----:R-:W-:Y:S02]  /*16d0*/  ISETP.GE.AND P0, PT, R28, R5, PT ;  /* 0x000000051c00720c */ /* 0x001fe40003f06270 */
[C---:B------:R-:W-:Y:S02]  /*16e0*/  IADD3 R24, PT, PT, R26.reuse, R3, RZ ;  /* 0x000000031a187210 */ /* 0x040fe40007ffe0ff */
[----:B------:R-:W-:-:S02]  /*16f0*/  ISETP.GE.AND P1, PT, R26, R5, PT ;  /* 0x000000051a00720c */ /* 0x000fc40003f26270 */
[C---:B------:R-:W-:Y:S02]  /*1700*/  IADD3 R23, PT, PT, R24.reuse, R3, RZ ;  /* 0x0000000318177210 */ /* 0x040fe40007ffe0ff */
[-C--:B------:R-:W-:Y:S02]  /*1710*/  ISETP.GE.AND P2, PT, R24, R5.reuse, PT ;  /* 0x000000051800720c */ /* 0x080fe40003f46270 */
[----:B------:R-:W-:Y:S02]  /*1720*/  ISETP.GE.AND P3, PT, R23, R5, PT ;  /* 0x000000051700720c */ /* 0x000fe40003f66270 */
[-C--:B--2---:R-:W-:Y:S02]  /*1730*/  IADD3 R16, PT, PT, R14, R3.reuse, RZ ;  /* 0x000000030e107210 */ /* 0x084fe40007ffe0ff */
[----:B-1----:R-:W-:Y:S02]  /*1740*/  @!P0 LEA R13, R25, UR5, 0x2 ;  /* 0x00000005190d8c11 */ /* 0x002fe4000f8e10ff */
[----:B------:R-:W-:Y:S01]  /*1750*/  IADD3 R12, PT, PT, R16, R3, RZ ;  /* 0x00000003100c7210 */ /* 0x000fe20007ffe0ff */
[----:B------:R-:W0:Y:S01]  /*1760*/  @!P1 LDC.64 R20, c[0x0][0x380] ;  /* 0x0000e000ff149b82 */ /* 0x000e220000000a00 */
[----:B------:R-:W-:-:S02]  /*1770*/  @!P1 LEA R11, R14, UR5, 0x2 ;  /* 0x000000050e0b9c11 */ /* 0x000fc4000f8e10ff */
[----:B------:R-:W1:Y:S01]  /*1780*/  @!P0 LDS R13, [R13] ;  /* 0x000000000d0d8984 */ /* 0x000e620000000800 */
[----:B------:R-:W-:Y:S02]  /*1790*/  @!P2 LEA R9, R16, UR5, 0x2 ;  /* 0x000000051009ac11 */ /* 0x000fe4000f8e10ff */
[C---:B------:R-:W-:Y:S01]  /*17a0*/  @!P3 LEA R7, R12.reuse, UR5, 0x2 ;  /* 0x000000050c07bc11 */ /* 0x040fe2000f8e10ff */
[----:B------:R-:W2:Y:S01]  /*17b0*/  @!P1 LDS R11, [R11] ;  /* 0x000000000b0b9984 */ /* 0x000ea20000000800 */
[----:B------:R-:W3:Y:S01]  /*17c0*/  @!P0 LDC.64 R14, c[0x0][0x380] ;  /* 0x0000e000ff0e8b82 */ /* 0x000ee20000000a00 */
[----:B------:R-:W-:Y:S02]  /*17d0*/  IADD3 R25, PT, PT, R12, R3, RZ ;  /* 0x000000030c197210 */ /* 0x000fe40007ffe0ff */
[----:B------:R-:W4:Y:S04]  /*17e0*/  @!P2 LDS R9, [R9] ;  /* 0x000000000909a984 */ /* 0x000f280000000800 */
[----:B------:R-:W5:Y:S01]  /*17f0*/  @!P3 LDS R7, [R7] ;  /* 0x000000000707b984 */ /* 0x000f620000000800 */
[----:B------:R-:W1:Y:S08]  /*1800*/  @!P2 LDC.64 R18, c[0x0][0x380] ;  /* 0x0000e000ff12ab82 */ /* 0x000e700000000a00 */
[----:B------:R-:W4:Y:S01]  /*1810*/  @!P3 LDC.64 R16, c[0x0][0x380] ;  /* 0x0000e000ff10bb82 */ /* 0x000f220000000a00 */
[----:B0-----:R-:W-:-:S04]  /*1820*/  @!P1 IMAD.WIDE R20, R26, 0x4, R20 ;  /* 0x000000041a149825 */ /* 0x001fc800078e0214 */
[----:B---3--:R-:W-:-:S04]  /*1830*/  @!P0 IMAD.WIDE R14, R28, 0x4, R14 ;  /* 0x000000041c0e8825 */ /* 0x008fc800078e020e */
[----:B-1----:R-:W-:Y:S01]  /*1840*/  @!P2 IMAD.WIDE R18, R24, 0x4, R18 ;  /* 0x000000041812a825 */ /* 0x002fe200078e0212 */
[----:B------:R3:W-:Y:S01]  /*1850*/  @!P0 STG.E desc[UR8][R14.64], R13 ;  /* 0x0000000d0e008986 */ /* 0x0007e2000c101908 */
[----:B------:R-:W-:-:S03]  /*1860*/  ISETP.GE.U32.AND P0, PT, R25, 0x1800, PT ;  /* 0x000018001900780c */ /* 0x000fc60003f06070 */
[----:B--2---:R3:W-:Y:S01]  /*1870*/  @!P1 STG.E desc[UR8][R20.64], R11 ;  /* 0x0000000b14009986 */ /* 0x0047e2000c101908 */
[----:B----4-:R-:W-:-:S03]  /*1880*/  @!P3 IMAD.WIDE R16, R23, 0x4, R16 ;  /* 0x000000041710b825 */ /* 0x010fc600078e0210 */
[----:B------:R3:W-:Y:S04]  /*1890*/  @!P2 STG.E desc[UR8][R18.64], R9 ;  /* 0x000000091200a986 */ /* 0x0007e8000c101908 */
[----:B-----5:R3:W-:Y:S02]  /*18a0*/  @!P3 STG.E desc[UR8][R16.64], R7 ;  /* 0x000000071000b986 */ /* 0x0207e4000c101908 */
[----:B------:R-:W-:Y:S05]  /*18b0*/  @!P0 BRA `(.L_x_71) ;  /* 0xfffffffc00788947 */ /* 0x000fea000383ffff */
[----:B------:R-:W-:Y:S05]  /*18c0*/  BSYNC.RECONVERGENT B0 ;  /* 0x0000000000007941 */ /* 0x000fea0003800200 */
.L_x_70:
[----:B------:R-:W0:Y:S02]  /*18d0*/  LDCU UR5, c[0x0][0x370] ;  /* 0x00006e00ff0577ac */ /* 0x000e240008000800 */
[----:B0-----:R-:W-:-:S06]  /*18e0*/  UIMAD UR4, UR5, 0x1800, UR4 ;  /* 0x00001800050478a4 */ /* 0x001fcc000f8e0204 */
[----:B------:R-:W-:-:S13]  /*18f0*/  ISETP.LE.AND P0, PT, R5, UR4, PT ;  /* 0x0000000405007c0c */ /* 0x000fda000bf03270 */
[----:B------:R-:W-:Y:S05]  /*1900*/  @!P0 BRA `(.L_x_72) ;  /* 0xffffffe800208947 */ /* 0x000fea000383ffff */
[----:B------:R-:W-:Y:S05]  /*1910*/  EXIT ;  /* 0x000000000000794d */ /* 0x000fea0003800000 */
        .weak           $__internal_2_$__cuda_sm20_div_u16
        .type           $__internal_2_$__cuda_sm20_div_u16,@function
        .size           $__internal_2_$__cuda_sm20_div_u16,(.L_x_76 - $__internal_2_$__cuda_sm20_div_u16)
$__internal_2_$__cuda_sm20_div_u16:
[----:B------:R-:W0:Y:S01]  /*1920*/  I2F.U16 R6, R5 ;  /* 0x0000000500067306 */ /* 0x000e220000101000 */
[----:B------:R-:W-:Y:S01]  /*1930*/  HFMA2 R7, -RZ, RZ, 15, 0 ;  /* 0x4b800000ff077431 */ /* 0x000fe200000001ff */
[----:B------:R-:W-:Y:S02]  /*1940*/  I2FP.F32.U32.RZ R4, R4 ;  /* 0x0000000400047245 */ /* 0x000fe4000020d000 */
[C---:B0-----:R-:W-:Y:S02]  /*1950*/  FSETP.GEU.AND P1, PT, |R6|.reuse, 1.175494350822287508e-38, PT ;  /* 0x008000000600780b */ /* 0x041fe40003f2e200 */
[----:B------:R-:W-:Y:S02]  /*1960*/  FSETP.GT.AND P0, PT, |R6|, 8.50705917302346158658e+37, PT ;  /* 0x7e8000000600780b */ /* 0x000fe40003f04200 */
[----:B------:R-:W-:-:S04]  /*1970*/  FSEL R7, R7, 1, !P1 ;  /* 0x3f80000007077808 */ /* 0x000fc80004800000 */
[----:B------:R-:W-:Y:S02]  /*1980*/  FSEL R7, R7, 0.25, !P0 ;  /* 0x3e80000007077808 */ /* 0x000fe40004000000 */
[----:B------:R-:W-:Y:S01]  /*1990*/  ISETP.NE.U32.AND P0, PT, R5, RZ, PT ;  /* 0x000000ff0500720c */ /* 0x000fe20003f05070 */
[----:B------:R-:W-:Y:S02]  /*19a0*/  HFMA2 R5, -RZ, RZ, 0, 0 ;  /* 0x00000000ff057431 */ /* 0x000fe400000001ff */
[----:B------:R-:W-:-:S06]  /*19b0*/  FMUL R6, R6, R7 ;  /* 0x0000000706067220 */ /* 0x000fcc0000400000 */
[----:B------:R-:W0:Y:S02]  /*19c0*/  MUFU.RCP R6, R6 ;  /* 0x0000000600067308 */ /* 0x000e240000001000 */
[----:B0-----:R-:W-:-:S05]  /*19d0*/  FMUL R7, R7, R6 ;  /* 0x0000000607077220 */ /* 0x001fca0000400000 */
[----:B------:R-:W-:-:S05]  /*19e0*/  IADD3 R7, PT, PT, R7, 0x2, RZ ;  /* 0x0000000207077810 */ /* 0x000fca0007ffe0ff */
[----:B------:R-:W-:Y:S01]  /*19f0*/  FMUL.RZ R7, R4, R7 ;  /* 0x0000000704077220 */ /* 0x000fe2000040c000 */
[----:B------:R-:W-:-:S05]  /*1a00*/  MOV R4, R9 ;  /* 0x0000000900047202 */ /* 0x000fca0000000f00 */
[----:B------:R-:W0:Y:S02]  /*1a10*/  F2I.U32.TRUNC.NTZ R7, R7 ;  /* 0x0000000700077305 */ /* 0x000e24000020f000 */
[----:B0-----:R-:W-:Y:S02]  /*1a20*/  LOP3.LUT R8, R7, 0xffff, RZ, 0xc0, !PT ;  /* 0x0000ffff07087812 */ /* 0x001fe400078ec0ff */
[----:B------:R-:W-:Y:S01]  /*1a30*/  @!P0 MOV R8, 0xffffffff ;  /* 0xffffffff00088802 */ /* 0x000fe20000000f00 */
[----:B------:R-:W-:Y:S06]  /*1a40*/  RET.REL.NODEC R4 `(_Z19single_stage_kernelPfPKfi) ;  /* 0xffffffe4046c7950 */ /* 0x000fec0003c3ffff */
.L_x_73:
        /* <DEDUP_REMOVED lines=11> */
.L_x_76:


//--------------------- .nv.shared._Z20cuda_pipeline_kernelPfPKfi --------------------------
	.section	.nv.shared._Z20cuda_pipeline_kernelPfPKfi,"aw",@nobits
	.sectionflags	@""
	.align	16
.nv.shared._Z20cuda_pipeline_kernelPfPKfi:
	.zero		1072


//--------------------- .nv.shared.reserved.0     --------------------------
	.section	.nv.shared.reserved.0,"aw",@nobits
	.weak		__nv_reservedSMEM_offset_0_alias
	.size		__nv_reservedSMEM_offset_0_alias, 0, 64
	.other		__nv_reservedSMEM_offset_0_alias,@"STO_CUDA_RESERVED_SHARED STV_DEFAULT"
__nv_reservedSMEM_offset_0_alias:
	.zero		0
	.zero		64


//--------------------- .nv.shared._Z28double_stage_cp_async_kernelPfPKfi --------------------------
	.section	.nv.shared._Z28double_stage_cp_async_kernelPfPKfi,"aw",@nobits
	.sectionflags	@""
	.align	16
	.zero		1024


//--------------------- .nv.shared._Z31double_stage_wo_cp_async_kernelPfPKfi --------------------------
	.section	.nv.shared._Z31double_stage_wo_cp_async_kernelPfPKfi,"aw",@nobits
	.sectionflags	@""
	.align	16
	.zero		1024


//--------------------- .nv.shared._Z19single_stage_kernelPfPKfi --------------------------
	.section	.nv.shared._Z19single_stage_kernelPfPKfi,"aw",@nobits
	.sectionflags	@""
	.align	16
	.zero		1024


//--------------------- .nv.constant0._Z20cuda_pipeline_kernelPfPKfi --------------------------
	.section	.nv.constant0._Z20cuda_pipeline_kernelPfPKfi,"a",@progbits
	.sectionflags	@""
	.align	4
.nv.constant0._Z20cuda_pipeline_kernelPfPKfi:
	.zero		916


//--------------------- .nv.constant0._Z28double_stage_cp_async_kernelPfPKfi --------------------------
	.section	.nv.constant0._Z28double_stage_cp_async_kernelPfPKfi,"a",@progbits
	.sectionflags	@""
	.align	4
.nv.constant0._Z28double_stage_cp_async_kernelPfPKfi:
	.zero		916


//--------------------- .nv.constant0._Z31double_stage_wo_cp_async_kernelPfPKfi --------------------------
	.section	.nv.constant0._Z31double_stage_wo_cp_async_kernelPfPKfi,"a",@progbits
	.sectionflags	@""
	.align	4
.nv.constant0._Z31double_stage_wo_cp_async_kernelPfPKfi:
	.zero		916


//--------------------- .nv.constant0._Z19single_stage_kernelPfPKfi --------------------------
	.section	.nv.constant0._Z19single_stage_kernelPfPKfi,"a",@progbits
	.sectionflags	@""
	.align	4
.nv.constant0._Z19single_stage_kernelPfPKfi:
	.zero		916


//--------------------- SYMBOLS --------------------------

	.type		.nv.reservedSmem.offset0,@object
	.size		.nv.reservedSmem.offset0,0x4
	.type		.nv.reservedSmem.cap,@object
	.size		.nv.reservedSmem.cap,0x4
